	.target	sm_86

	.elftype	@"ET_EXEC"


//--------------------- .note.nv.tkinfo           --------------------------
	.section	.note.nv.tkinfo,"",@"SHT_NOTE"
	.sectionflags	@"SHF_NOTE_NV_TKINFO"
	.tkinfo
        /*0018*/ 	.word	0x00000002
        /*0030*/ 	.string	""
        /*0030*/ 	.string	"ptxas"
        /*0030*/ 	.string	"Cuda compilation tools, release 13.1, V13.1.80"
        /*0030*/ 	.string	"Build cuda_13.1.r13.1/compiler.36836380_0"
        /*0030*/ 	.string	"-v  -arch sm_86 "



//--------------------- .note.nv.cuinfo           --------------------------
	.section	.note.nv.cuinfo,"",@"SHT_NOTE"
	.sectionflags	@"SHF_NOTE_NV_CUINFO"
        /*0018*/ 	.short	0x0002
        /*001a*/ 	.short	0x0050
        /*001c*/ 	.short	0x0083
	.zero		2


//--------------------- .nv.info                  --------------------------
	.section	.nv.info,"",@"SHT_CUDA_INFO"
	.align	4


	//----- nvinfo : EIATTR_REGCOUNT
	.align		4
        /*0000*/ 	.byte	0x04, 0x2f
        /*0002*/ 	.short	(.L_1 - .L_0)
	.align		4
.L_0:
        /*0004*/ 	.word	index@(gemm_mma_kernel)
        /*0008*/ 	.word	0x00000073


	//----- nvinfo : EIATTR_FRAME_SIZE
	.align		4
.L_1:
        /*000c*/ 	.byte	0x04, 0x11
        /*000e*/ 	.short	(.L_3 - .L_2)
	.align		4
.L_2:
        /*0010*/ 	.word	index@(gemm_mma_kernel)
        /*0014*/ 	.word	0x00000000


	//----- nvinfo : EIATTR_MIN_STACK_SIZE
	.align		4
.L_3:
        /*0018*/ 	.byte	0x04, 0x12
        /*001a*/ 	.short	(.L_5 - .L_4)
	.align		4
.L_4:
        /*001c*/ 	.word	index@(gemm_mma_kernel)
        /*0020*/ 	.word	0x00000000
.L_5:


//--------------------- .nv.info.gemm_mma_kernel  --------------------------
	.section	.nv.info.gemm_mma_kernel,"",@"SHT_CUDA_INFO"
	.sectionflags	@""
	.align	4


	//----- nvinfo : EIATTR_CUDA_API_VERSION
	.align		4
        /*0000*/ 	.byte	0x04, 0x37
        /*0002*/ 	.short	(.L_7 - .L_6)
.L_6:
        /*0004*/ 	.word	0x00000083


	//----- nvinfo : EIATTR_SW2861232_WAR
	.align		4
.L_7:
        /*0008*/ 	.byte	0x01, 0x35
	.zero		2


	//----- nvinfo : EIATTR_PARAM_CBANK
	.align		4
        /*000c*/ 	.byte	0x04, 0x0a
        /*000e*/ 	.short	(.L_9 - .L_8)
	.align		4
.L_8:
        /*0010*/ 	.word	index@(.nv.constant0.gemm_mma_kernel)
        /*0014*/ 	.short	0x0160
        /*0016*/ 	.short	0x0024


	//----- nvinfo : EIATTR_CBANK_PARAM_SIZE
	.align		4
.L_9:
        /*0018*/ 	.byte	0x03, 0x19
        /*001a*/ 	.short	0x0024


	//----- nvinfo : EIATTR_KPARAM_INFO
	.align		4
        /*001c*/ 	.byte	0x04, 0x17
        /*001e*/ 	.short	(.L_11 - .L_10)
.L_10:
        /*0020*/ 	.word	0x00000000
        /*0024*/ 	.short	0x0005
        /*0026*/ 	.short	0x0020
        /*0028*/ 	.byte	0x00, 0xf0, 0x11, 0x00


	//----- nvinfo : EIATTR_KPARAM_INFO
	.align		4
.L_11:
        /*002c*/ 	.byte	0x04, 0x17
        /*002e*/ 	.short	(.L_13 - .L_12)
.L_12:
        /*0030*/ 	.word	0x00000000
        /*0034*/ 	.short	0x0004
        /*0036*/ 	.short	0x001c
        /*0038*/ 	.byte	0x00, 0xf0, 0x11, 0x00


	//----- nvinfo : EIATTR_KPARAM_INFO
	.align		4
.L_13:
        /*003c*/ 	.byte	0x04, 0x17
        /*003e*/ 	.short	(.L_15 - .L_14)
.L_14:
        /*0040*/ 	.word	0x00000000
        /*0044*/ 	.short	0x0003
        /*0046*/ 	.short	0x0018
        /*0048*/ 	.byte	0x00, 0xf0, 0x11, 0x00


	//----- nvinfo : EIATTR_KPARAM_INFO
	.align		4
.L_15:
        /*004c*/ 	.byte	0x04, 0x17
        /*004e*/ 	.short	(.L_17 - .L_16)
.L_16:
        /*0050*/ 	.word	0x00000000
        /*0054*/ 	.short	0x0002
        /*0056*/ 	.short	0x0010
        /*0058*/ 	.byte	0x00, 0xf0, 0x21, 0x00


	//----- nvinfo : EIATTR_KPARAM_INFO
	.align		4
.L_17:
        /*005c*/ 	.byte	0x04, 0x17
        /*005e*/ 	.short	(.L_19 - .L_18)
.L_18:
        /*0060*/ 	.word	0x00000000
        /*0064*/ 	.short	0x0001
        /*0066*/ 	.short	0x0008
        /*0068*/ 	.byte	0x00, 0xf0, 0x21, 0x00


	//----- nvinfo : EIATTR_KPARAM_INFO
	.align		4
.L_19:
        /*006c*/ 	.byte	0x04, 0x17
        /*006e*/ 	.short	(.L_21 - .L_20)
.L_20:
        /*0070*/ 	.word	0x00000000
        /*0074*/ 	.short	0x0000
        /*0076*/ 	.short	0x0000
        /*0078*/ 	.byte	0x00, 0xf0, 0x21, 0x00


	//----- nvinfo : EIATTR_WMMA_USED
	.align		4
.L_21:
        /*007c*/ 	.byte	0x01, 0x2b
	.zero		2


	//----- nvinfo : EIATTR_MAXREG_COUNT
	.align		4
        /*0080*/ 	.byte	0x03, 0x1b
        /*0082*/ 	.short	0x00ff


	//----- nvinfo : EIATTR_NUM_BARRIERS
	.align		4
        /*0084*/ 	.byte	0x02, 0x4c
        /*0086*/ 	.byte	0x01
	.zero		1


	//----- nvinfo : EIATTR_MERCURY_ISA_VERSION
	.align		4
        /*0088*/ 	.byte	0x03, 0x5f
        /*008a*/ 	.short	0x0000


	//----- nvinfo : EIATTR_EXIT_INSTR_OFFSETS
	.align		4
        /*008c*/ 	.byte	0x04, 0x1c
        /*008e*/ 	.short	(.L_23 - .L_22)


	//   ....[0]....
.L_22:
        /*0090*/ 	.word	0x000043d0


	//   ....[1]....
        /*0094*/ 	.word	0x00004dd0


	//   ....[2]....
        /*0098*/ 	.word	0x00004f10


	//----- nvinfo : EIATTR_MAX_THREADS
	.align		4
.L_23:
        /*009c*/ 	.byte	0x04, 0x05
        /*009e*/ 	.short	(.L_25 - .L_24)
.L_24:
        /*00a0*/ 	.word	0x00000080
        /*00a4*/ 	.word	0x00000001
        /*00a8*/ 	.word	0x00000001


	//----- nvinfo : EIATTR_CRS_STACK_SIZE
	.align		4
.L_25:
        /*00ac*/ 	.byte	0x04, 0x1e
        /*00ae*/ 	.short	(.L_27 - .L_26)
.L_26:
        /*00b0*/ 	.word	0x00000000
.L_27:


//--------------------- .nv.callgraph             --------------------------
	.section	.nv.callgraph,"",@"SHT_CUDA_CALLGRAPH"
	.align	4
	.sectionentsize	8
	.align		4
        /*0000*/ 	.word	0x00000000
	.align		4
        /*0004*/ 	.word	0xffffffff
	.align		4
        /*0008*/ 	.word	0x00000000
	.align		4
        /*000c*/ 	.word	0xfffffffe
	.align		4
        /*0010*/ 	.word	0x00000000
	.align		4
        /*0014*/ 	.word	0xfffffffd
	.align		4
        /*0018*/ 	.word	0x00000000
	.align		4
        /*001c*/ 	.word	0xfffffffc


//--------------------- .nv.rel.action            --------------------------
	.section	.nv.rel.action,"",@"SHT_CUDA_RELOCINFO"
	.align	8
	.sectionentsize	8
        /*0000*/ 	.byte	0x73, 0x00, 0x00, 0x00, 0x00, 0x00, 0x00, 0x00, 0x00, 0x00, 0x00, 0x11, 0x25, 0x00, 0x05, 0x36


//--------------------- .nv.constant0.gemm_mma_kernel --------------------------
	.section	.nv.constant0.gemm_mma_kernel,"a",@progbits
	.sectionflags	@""
	.align	4
.nv.constant0.gemm_mma_kernel:
	.zero		388


//--------------------- .text.gemm_mma_kernel     --------------------------
	.section	.text.gemm_mma_kernel,"ax",@progbits
	.sectioninfo	@"SHI_REGISTERS=115"
	.align	128
        .global         gemm_mma_kernel
        .type           gemm_mma_kernel,@function
        .size           gemm_mma_kernel,(.L_x_60 - gemm_mma_kernel)
        .other          gemm_mma_kernel,@"STO_CUDA_ENTRY STV_DEFAULT"
gemm_mma_kernel:
.text.gemm_mma_kernel:
[----:B------:R-:W-:Y:S02]  /*0000*/  IMAD.MOV.U32 R1, RZ, RZ, c[0x0][0x28] ;  /* 0x00000a00ff017624 */ /* 0x000fe400078e00ff */
[----:B------:R-:W1:Y:S01]  /*0010*/  S2R R0, SR_TID.X ;  /* 0x0000000000007919 */ /* 0x000e620000002100 */
[----:B------:R-:W-:Y:S01]  /*0020*/  ULDC UR4, c[0x0][0x180] ;  /* 0x0000600000047ab9 */ /* 0x000fe20000000800 */
[----:B------:R-:W-:Y:S01]  /*0030*/  BSSY B0, `(.L_x_0) ;  /* 0x00001a5000007945 */ /* 0x000fe20003800000 */
[----:B------:R-:W-:Y:S01]  /*0040*/  UIADD3 UR4, UR4, 0x3f, URZ ;  /* 0x0000003f04047890 */ /* 0x000fe2000fffe03f */
[----:B------:R-:W2:Y:S01]  /*0050*/  S2R R108, SR_CTAID.X ;  /* 0x00000000006c7919 */ /* 0x000ea20000002500 */
[----:B------:R-:W-:Y:S01]  /*0060*/  ULDC.64 UR6, c[0x0][0x118] ;  /* 0x0000460000067ab9 */ /* 0x000fe20000000a00 */
[----:B------:R-:W-:Y:S01]  /*0070*/  IMAD.MOV.U32 R51, RZ, RZ, RZ ;  /* 0x000000ffff337224 */ /* 0x000fe200078e00ff */
[----:B------:R-:W-:Y:S01]  /*0080*/  USHF.R.S32.HI UR5, URZ, 0x1f, UR4 ;  /* 0x0000001f3f057899 */ /* 0x000fe20008011404 */
[----:B------:R-:W3:Y:S01]  /*0090*/  S2R R107, SR_CTAID.Y ;  /* 0x00000000006b7919 */ /* 0x000ee20000002600 */
[----:B------:R-:W-:Y:S02]  /*00a0*/  IMAD.MOV.U32 R47, RZ, RZ, RZ ;  /* 0x000000ffff2f7224 */ /* 0x000fe400078e00ff */
[----:B------:R-:W-:Y:S01]  /*00b0*/  ULEA.HI UR5, UR5, UR4, URZ, 0x6 ;  /* 0x0000000405057291 */ /* 0x000fe2000f8f303f */
[----:B------:R-:W-:-:S02]  /*00c0*/  IMAD.MOV.U32 R43, RZ, RZ, RZ ;  /* 0x000000ffff2b7224 */ /* 0x000fc400078e00ff */
[----:B------:R-:W-:Y:S01]  /*00d0*/  IMAD.MOV.U32 R75, RZ, RZ, RZ ;  /* 0x000000ffff4b7224 */ /* 0x000fe200078e00ff */
[----:B------:R-:W-:Y:S01]  /*00e0*/  USHF.R.S32.HI UR5, URZ, 0x6, UR5 ;  /* 0x000000063f057899 */ /* 0x000fe20008011405 */
[----:B------:R-:W-:Y:S02]  /*00f0*/  IMAD.MOV.U32 R71, RZ, RZ, RZ ;  /* 0x000000ffff477224 */ /* 0x000fe400078e00ff */
[----:B------:R-:W-:Y:S02]  /*0100*/  IMAD.MOV.U32 R85, RZ, RZ, RZ ;  /* 0x000000ffff557224 */ /* 0x000fe400078e00ff */
[----:B------:R-:W-:Y:S02]  /*0110*/  IMAD.MOV.U32 R81, RZ, RZ, RZ ;  /* 0x000000ffff517224 */ /* 0x000fe400078e00ff */
[----:B------:R-:W-:Y:S01]  /*0120*/  IMAD.MOV.U32 R79, RZ, RZ, RZ ;  /* 0x000000ffff4f7224 */ /* 0x000fe200078e00ff */
[----:B-1----:R-:W-:Y:S02]  /*0130*/  ISETP.GT.AND P0, PT, R0, 0x1f, PT ;  /* 0x0000001f0000780c */ /* 0x002fe40003f04270 */
[----:B------:R-:W-:Y:S01]  /*0140*/  SHF.R.S32.HI R3, RZ, 0x1f, R0 ;  /* 0x0000001fff037819 */ /* 0x000fe20000011400 */
[----:B--2---:R-:W-:-:S03]  /*0150*/  IMAD.SHL.U32 R108, R108, 0x80, RZ ;  /* 0x000000806c6c7824 */ /* 0x004fc600078e00ff */
[----:B------:R-:W-:Y:S01]  /*0160*/  LEA.HI R106, R3, R0, RZ, 0x5 ;  /* 0x00000000036a7211 */ /* 0x000fe200078f28ff */
[----:B---3--:R-:W-:-:S03]  /*0170*/  IMAD.SHL.U32 R107, R107, 0x40, RZ ;  /* 0x000000406b6b7824 */ /* 0x008fc600078e00ff */
[----:B------:R-:W-:-:S03]  /*0180*/  LEA.HI.SX32 R106, R106, 0xffffffff, 0x1b ;  /* 0xffffffff6a6a7811 */ /* 0x000fc600078fdaff */
[----:B------:R-:W-:Y:S05]  /*0190*/  @P0 BRA `(.L_x_1) ;  /* 0x000018e000000947 */ /* 0x000fea0003800000 */
[C---:B------:R-:W-:Y:S01]  /*01a0*/  IMAD.SHL.U32 R6, R0.reuse, 0x8, RZ ;  /* 0x0000000800067824 */ /* 0x040fe200078e00ff */
[C---:B------:R-:W-:Y:S02]  /*01b0*/  IADD3 R2, R0.reuse, 0x20, RZ ;  /* 0x0000002000027810 */ /* 0x040fe40007ffe0ff */
[----:B------:R-:W-:Y:S02]  /*01c0*/  IADD3 R4, R0, 0x40, RZ ;  /* 0x0000004000047810 */ /* 0x000fe40007ffe0ff */
[----:B------:R-:W-:Y:S01]  /*01d0*/  SHF.R.S32.HI R5, RZ, 0x1f, R6 ;  /* 0x0000001fff057819 */ /* 0x000fe20000011406 */
[----:B------:R-:W-:Y:S01]  /*01e0*/  IMAD.SHL.U32 R9, R2, 0x8, RZ ;  /* 0x0000000802097824 */ /* 0x000fe200078e00ff */
[----:B------:R-:W-:Y:S01]  /*01f0*/  LEA.HI R13, R3, R0, RZ, 0x3 ;  /* 0x00000000030d7211 */ /* 0x000fe200078f18ff */
[----:B------:R-:W-:Y:S01]  /*0200*/  IMAD.SHL.U32 R10, R4, 0x8, RZ ;  /* 0x00000008040a7824 */ /* 0x000fe200078e00ff */
[CC--:B------:R-:W-:Y:S02]  /*0210*/  LEA.HI R7, R5.reuse, R6.reuse, RZ, 0x6 ;  /* 0x0000000605077211 */ /* 0x0c0fe400078f30ff */
[----:B------:R-:W-:-:S02]  /*0220*/  LEA.HI R8, R5, R6, RZ, 0x7 ;  /* 0x0000000605087211 */ /* 0x000fc400078f38ff */
[----:B------:R-:W-:Y:S02]  /*0230*/  LOP3.LUT R5, R7, 0xffffffc0, RZ, 0xc0, !PT ;  /* 0xffffffc007057812 */ /* 0x000fe400078ec0ff */
[----:B------:R-:W-:Y:S02]  /*0240*/  LOP3.LUT R7, R8, 0xffffff80, RZ, 0xc0, !PT ;  /* 0xffffff8008077812 */ /* 0x000fe400078ec0ff */
[----:B------:R-:W-:Y:S01]  /*0250*/  SHF.R.S32.HI R8, RZ, 0x1f, R9 ;  /* 0x0000001fff087819 */ /* 0x000fe20000011409 */
[C---:B------:R-:W-:Y:S01]  /*0260*/  IMAD.IADD R5, R6.reuse, 0x1, -R5 ;  /* 0x0000000106057824 */ /* 0x040fe200078e0a05 */
[----:B------:R-:W-:Y:S01]  /*0270*/  SHF.R.S32.HI R11, RZ, 0x1f, R10 ;  /* 0x0000001fff0b7819 */ /* 0x000fe2000001140a */
[----:B------:R-:W-:Y:S01]  /*0280*/  IMAD.IADD R18, R6, 0x1, -R7 ;  /* 0x0000000106127824 */ /* 0x000fe200078e0a07 */
[CC--:B------:R-:W-:Y:S02]  /*0290*/  LEA.HI R6, R8.reuse, R9.reuse, RZ, 0x6 ;  /* 0x0000000908067211 */ /* 0x0c0fe400078f30ff */
[----:B------:R-:W-:-:S02]  /*02a0*/  LEA.HI R8, R8, R9, RZ, 0x7 ;  /* 0x0000000908087211 */ /* 0x000fc400078f38ff */
[CC--:B------:R-:W-:Y:S02]  /*02b0*/  LEA.HI R7, R11.reuse, R10.reuse, RZ, 0x6 ;  /* 0x0000000a0b077211 */ /* 0x0c0fe400078f30ff */
[----:B------:R-:W-:Y:S02]  /*02c0*/  LEA.HI R11, R11, R10, RZ, 0x7 ;  /* 0x0000000a0b0b7211 */ /* 0x000fe400078f38ff */
[----:B------:R-:W-:Y:S02]  /*02d0*/  LOP3.LUT R6, R6, 0xffffffc0, RZ, 0xc0, !PT ;  /* 0xffffffc006067812 */ /* 0x000fe400078ec0ff */
[----:B------:R-:W-:Y:S02]  /*02e0*/  LOP3.LUT R8, R8, 0xffffff80, RZ, 0xc0, !PT ;  /* 0xffffff8008087812 */ /* 0x000fe400078ec0ff */
[----:B------:R-:W-:Y:S01]  /*02f0*/  LOP3.LUT R11, R11, 0xffffff80, RZ, 0xc0, !PT ;  /* 0xffffff800b0b7812 */ /* 0x000fe200078ec0ff */
[----:B------:R-:W-:Y:S01]  /*0300*/  IMAD.IADD R6, R9, 0x1, -R6 ;  /* 0x0000000109067824 */ /* 0x000fe200078e0a06 */
[----:B------:R-:W-:Y:S01]  /*0310*/  LEA.HI R14, R3, R0, RZ, 0x4 ;  /* 0x00000000030e7211 */ /* 0x000fe200078f20ff */
[----:B------:R-:W-:Y:S01]  /*0320*/  IMAD.IADD R23, R9, 0x1, -R8 ;  /* 0x0000000109177824 */ /* 0x000fe200078e0a08 */
[----:B------:R-:W-:Y:S01]  /*0330*/  IADD3 R9, -R0, 0x1ff, RZ ;  /* 0x000001ff00097810 */ /* 0x000fe20007ffe1ff */
[----:B------:R-:W-:Y:S01]  /*0340*/  IMAD.IADD R26, R10, 0x1, -R11 ;  /* 0x000000010a1a7824 */ /* 0x000fe200078e0a0b */
[----:B------:R-:W-:Y:S01]  /*0350*/  SHF.R.S32.HI R16, RZ, 0x3, R13 ;  /* 0x00000003ff107819 */ /* 0x000fe2000001140d */
[C---:B------:R-:W-:Y:S01]  /*0360*/  IMAD.IADD R22, R108.reuse, 0x1, R23 ;  /* 0x000000016c167824 */ /* 0x040fe200078e0217 */
[----:B------:R-:W-:Y:S01]  /*0370*/  SHF.R.S32.HI R13, RZ, 0x1f, R2 ;  /* 0x0000001fff0d7819 */ /* 0x000fe20000011402 */
[----:B------:R-:W-:Y:S01]  /*0380*/  IMAD.IADD R25, R108, 0x1, R26 ;  /* 0x000000016c197824 */ /* 0x000fe200078e021a */
[----:B------:R-:W-:Y:S01]  /*0390*/  SHF.R.S32.HI R15, RZ, 0x1f, R4 ;  /* 0x0000001fff0f7819 */ /* 0x000fe20000011404 */
[----:B------:R-:W-:Y:S01]  /*03a0*/  IMAD.IADD R41, R107, 0x1, R16 ;  /* 0x000000016b297824 */ /* 0x000fe200078e0210 */
[----:B------:R-:W-:Y:S01]  /*03b0*/  LEA.HI R11, R9, 0x1, RZ, 0x1b ;  /* 0x00000001090b7811 */ /* 0x000fe200078fd8ff */
[----:B------:R-:W-:Y:S01]  /*03c0*/  IMAD R16, R16, 0x48, R5 ;  /* 0x0000004810107824 */ /* 0x000fe200078e0205 */
[----:B------:R-:W-:-:S02]  /*03d0*/  SHF.R.S32.HI R9, RZ, 0x4, R14 ;  /* 0x00000004ff097819 */ /* 0x000fc4000001140e */
[----:B------:R-:W-:Y:S02]  /*03e0*/  LEA.HI R14, R13, R2, RZ, 0x3 ;  /* 0x000000020d0e7211 */ /* 0x000fe400078f18ff */
[----:B------:R-:W-:Y:S02]  /*03f0*/  LEA.HI R17, R15, R4, RZ, 0x3 ;  /* 0x000000040f117211 */ /* 0x000fe400078f18ff */
[----:B------:R-:W-:Y:S02]  /*0400*/  LOP3.LUT R7, R7, 0xffffffc0, RZ, 0xc0, !PT ;  /* 0xffffffc007077812 */ /* 0x000fe400078ec0ff */
[----:B------:R-:W-:Y:S02]  /*0410*/  LEA.HI R13, R13, R2, RZ, 0x4 ;  /* 0x000000020d0d7211 */ /* 0x000fe400078f20ff */
[----:B------:R-:W-:Y:S01]  /*0420*/  LEA.HI R15, R15, R4, RZ, 0x4 ;  /* 0x000000040f0f7211 */ /* 0x000fe200078f20ff */
[----:B------:R-:W-:Y:S01]  /*0430*/  IMAD.IADD R7, R10, 0x1, -R7 ;  /* 0x000000010a077824 */ /* 0x000fe200078e0a07 */
[----:B------:R-:W-:Y:S01]  /*0440*/  SHF.R.S32.HI R21, RZ, 0x3, R14 ;  /* 0x00000003ff157819 */ /* 0x000fe2000001140e */
[----:B------:R-:W-:Y:S01]  /*0450*/  IMAD.MOV.U32 R10, RZ, RZ, RZ ;  /* 0x000000ffff0a7224 */ /* 0x000fe200078e00ff */
[----:B------:R-:W-:Y:S01]  /*0460*/  SHF.R.S32.HI R24, RZ, 0x3, R17 ;  /* 0x00000003ff187819 */ /* 0x000fe20000011411 */
[----:B------:R-:W-:Y:S01]  /*0470*/  IMAD.IADD R17, R108, 0x1, R18 ;  /* 0x000000016c117824 */ /* 0x000fe200078e0212 */
[----:B------:R-:W-:Y:S01]  /*0480*/  IADD3 R12, -R0, 0x3ff, RZ ;  /* 0x000003ff000c7810 */ /* 0x000fe20007ffe1ff */
[C---:B------:R-:W-:Y:S01]  /*0490*/  IMAD.IADD R42, R107.reuse, 0x1, R21 ;  /* 0x000000016b2a7824 */ /* 0x040fe200078e0215 */
[----:B------:R-:W-:Y:S01]  /*04a0*/  SHF.R.S32.HI R13, RZ, 0x4, R13 ;  /* 0x00000004ff0d7819 */ /* 0x000fe2000001140d */
[----:B------:R-:W-:Y:S01]  /*04b0*/  IMAD.IADD R44, R107, 0x1, R24 ;  /* 0x000000016b2c7824 */ /* 0x000fe200078e0218 */
[----:B------:R-:W-:Y:S01]  /*04c0*/  SHF.R.S32.HI R15, RZ, 0x4, R15 ;  /* 0x00000004ff0f7819 */ /* 0x000fe2000001140f */
[----:B------:R-:W-:Y:S01]  /*04d0*/  IMAD R14, R41, c[0x0][0x180], RZ ;  /* 0x00006000290e7a24 */ /* 0x000fe200078e02ff */
[----:B------:R-:W-:Y:S01]  /*04e0*/  LEA.HI R12, R12, 0x1, RZ, 0x1b ;  /* 0x000000010c0c7811 */ /* 0x000fe200078fd8ff */
[----:B------:R-:W-:Y:S01]  /*04f0*/  IMAD R18, R9, 0x88, R18 ;  /* 0x0000008809127824 */ /* 0x000fe200078e0212 */
[----:B------:R-:W-:Y:S01]  /*0500*/  IADD3 R8, R0, 0x60, RZ ;  /* 0x0000006000087810 */ /* 0x000fe20007ffe0ff */
[----:B------:R-:W-:Y:S01]  /*0510*/  IMAD R19, R42, c[0x0][0x180], RZ ;  /* 0x000060002a137a24 */ /* 0x000fe200078e02ff */
[----:B------:R-:W-:Y:S01]  /*0520*/  LOP3.LUT R11, R11, 0x3, RZ, 0xc0, !PT ;  /* 0x000000030b0b7812 */ /* 0x000fe200078ec0ff */
[----:B------:R-:W-:Y:S01]  /*0530*/  IMAD R20, R44, c[0x0][0x180], RZ ;  /* 0x000060002c147a24 */ /* 0x000fe200078e02ff */
[----:B------:R-:W-:Y:S01]  /*0540*/  LOP3.LUT R12, R12, 0x3, RZ, 0xc0, !PT ;  /* 0x000000030c0c7812 */ /* 0x000fe200078ec0ff */
[----:B------:R-:W-:-:S02]  /*0550*/  IMAD R21, R21, 0x48, R6 ;  /* 0x0000004815157824 */ /* 0x000fc400078e0206 */
[----:B------:R-:W-:Y:S02]  /*0560*/  IMAD R23, R13, 0x88, R23 ;  /* 0x000000880d177824 */ /* 0x000fe400078e0217 */
[----:B------:R-:W-:Y:S02]  /*0570*/  IMAD R24, R24, 0x48, R7 ;  /* 0x0000004818187824 */ /* 0x000fe400078e0207 */
[----:B------:R-:W-:Y:S02]  /*0580*/  IMAD R26, R15, 0x88, R26 ;  /* 0x000000880f1a7824 */ /* 0x000fe400078e021a */
.L_x_26:
[----:B------:R-:W-:-:S13]  /*0590*/  ISETP.GE.AND P0, PT, R10, UR5, PT ;  /* 0x000000050a007c0c */ /* 0x000fda000bf06270 */
[----:B------:R-:W-:Y:S05]  /*05a0*/  @P0 BRA `(.L_x_2) ;  /* 0x0000148000000947 */ /* 0x000fea0003800000 */
[----:B------:R-:W-:Y:S01]  /*05b0*/  ISETP.NE.AND P0, PT, R11, RZ, PT ;  /* 0x000000ff0b00720c */ /* 0x000fe20003f05270 */
[----:B------:R-:W-:Y:S01]  /*05c0*/  IMAD.MOV.U32 R27, RZ, RZ, 0x2400 ;  /* 0x00002400ff1b7424 */ /* 0x000fe200078e00ff */
[----:B------:R-:W-:Y:S01]  /*05d0*/  BSSY B1, `(.L_x_3) ;  /* 0x000003a000017945 */ /* 0x000fe20003800000 */
[----:B------:R-:W-:Y:S02]  /*05e0*/  IMAD.MOV.U32 R34, RZ, RZ, R0 ;  /* 0x000000ffff227224 */ /* 0x000fe400078e0000 */
[----:B------:R-:W-:-:S08]  /*05f0*/  IMAD R27, R10, R27, 0x80 ;  /* 0x000000800a1b7424 */ /* 0x000fd000078e021b */
[----:B------:R-:W-:Y:S05]  /*0600*/  @!P0 BRA `(.L_x_4) ;  /* 0x0000036000008947 */ /* 0x000fea0003800000 */
[----:B------:R-:W-:Y:S01]  /*0610*/  IMAD R31, R10, 0x40, R5 ;  /* 0x000000400a1f7824 */ /* 0x000fe200078e0205 */
[----:B------:R-:W-:Y:S01]  /*0620*/  BSSY B2, `(.L_x_5) ;  /* 0x000000f000027945 */ /* 0x000fe20003800000 */
[----:B------:R-:W-:-:S03]  /*0630*/  ISETP.NE.AND P1, PT, R11, 0x1, PT ;  /* 0x000000010b00780c */ /* 0x000fc60003f25270 */
[----:B------:R-:W-:-:S04]  /*0640*/  ISETP.GE.AND P0, PT, R31, c[0x0][0x180], PT ;  /* 0x000060001f007a0c */ /* 0x000fc80003f06270 */
[----:B------:R-:W-:-:S13]  /*0650*/  ISETP.GE.OR P0, PT, R41, c[0x0][0x178], P0 ;  /* 0x00005e0029007a0c */ /* 0x000fda0000706670 */
[----:B------:R-:W-:Y:S05]  /*0660*/  @P0 BRA `(.L_x_6) ;  /* 0x000000a000000947 */ /* 0x000fea0003800000 */
[----:B------:R-:W-:Y:S02]  /*0670*/  SHF.R.S32.HI R29, RZ, 0x1f, R31 ;  /* 0x0000001fff1d7819 */ /* 0x000fe4000001141f */
[----:B------:R-:W-:Y:S01]  /*0680*/  IADD3 R30, P0, R14, R31, RZ ;  /* 0x0000001f0e1e7210 */ /* 0x000fe20007f1e0ff */
[----:B------:R-:W-:-:S03]  /*0690*/  IMAD R31, R16, 0x2, R27 ;  /* 0x00000002101f7824 */ /* 0x000fc600078e021b */
[----:B------:R-:W-:Y:S02]  /*06a0*/  LEA.HI.X.SX32 R29, R14, R29, 0x1, P0 ;  /* 0x0000001d0e1d7211 */ /* 0x000fe400000f0eff */
[----:B------:R-:W-:-:S04]  /*06b0*/  LEA R28, P0, R30, c[0x0][0x160], 0x1 ;  /* 0x000058001e1c7a11 */ /* 0x000fc800078008ff */
[----:B------:R-:W-:-:S05]  /*06c0*/  LEA.HI.X R29, R30, c[0x0][0x164], R29, 0x1, P0 ;  /* 0x000059001e1d7a11 */ /* 0x000fca00000f0c1d */
[----:B------:R-:W-:Y:S01]  /*06d0*/  @!PT LDS RZ, [RZ] ;  /* 0x00000000fffff984 */ /* 0x000fe20000000800 */
[----:B------:R-:W-:Y:S01]  /*06e0*/  @!PT LDS RZ, [RZ] ;  /* 0x00000000fffff984 */ /* 0x000fe20000000800 */
[----:B------:R-:W-:Y:S01]  /*06f0*/  @!PT LDS RZ, [RZ] ;  /* 0x00000000fffff984 */ /* 0x000fe20000000800 */
[----:B------:R1:W-:Y:S04]  /*0700*/  LDGSTS.E.128 [R31], [R28.64] ;  /* 0x000000001c1f7fae */ /* 0x0003e8000b921c46 */
.L_x_6:
[----:B------:R-:W-:Y:S05]  /*0710*/  BSYNC B2 ;  /* 0x0000000000027941 */ /* 0x000fea0003800000 */
.L_x_5:
[----:B------:R-:W-:Y:S01]  /*0720*/  IMAD.MOV.U32 R34, RZ, RZ, R2 ;  /* 0x000000ffff227224 */ /* 0x000fe200078e0002 */
[----:B------:R-:W-:Y:S05]  /*0730*/  @!P1 BRA `(.L_x_4) ;  /* 0x0000023000009947 */ /* 0x000fea0003800000 */
[----:B------:R-:W-:Y:S01]  /*0740*/  IMAD R30, R10, 0x40, R6 ;  /* 0x000000400a1e7824 */ /* 0x000fe200078e0206 */
[----:B------:R-:W-:Y:S01]  /*0750*/  BSSY B2, `(.L_x_7) ;  /* 0x000000f000027945 */ /* 0x000fe20003800000 */
[----:B------:R-:W-:-:S03]  /*0760*/  ISETP.NE.AND P1, PT, R11, 0x2, PT ;  /* 0x000000020b00780c */ /* 0x000fc60003f25270 */
[----:B------:R-:W-:-:S04]  /*0770*/  ISETP.GE.AND P0, PT, R30, c[0x0][0x180], PT ;  /* 0x000060001e007a0c */ /* 0x000fc80003f06270 */
[----:B------:R-:W-:-:S13]  /*0780*/  ISETP.GE.OR P0, PT, R42, c[0x0][0x178], P0 ;  /* 0x00005e002a007a0c */ /* 0x000fda0000706670 */
[----:B------:R-:W-:Y:S05]  /*0790*/  @P0 BRA `(.L_x_8) ;  /* 0x000000a000000947 */ /* 0x000fea0003800000 */
[----:B-1----:R-:W-:Y:S01]  /*07a0*/  SHF.R.S32.HI R28, RZ, 0x1f, R30 ;  /* 0x0000001fff1c7819 */ /* 0x002fe2000001141e */
[----:B------:R-:W-:Y:S01]  /*07b0*/  IMAD R31, R21, 0x2, R27 ;  /* 0x00000002151f7824 */ /* 0x000fe200078e021b */
[----:B------:R-:W-:-:S04]  /*07c0*/  IADD3 R29, P0, R19, R30, RZ ;  /* 0x0000001e131d7210 */ /* 0x000fc80007f1e0ff */
[----:B------:R-:W-:Y:S02]  /*07d0*/  LEA.HI.X.SX32 R30, R19, R28, 0x1, P0 ;  /* 0x0000001c131e7211 */ /* 0x000fe400000f0eff */
[----:B------:R-:W-:-:S04]  /*07e0*/  LEA R28, P0, R29, c[0x0][0x160], 0x1 ;  /* 0x000058001d1c7a11 */ /* 0x000fc800078008ff */
[----:B------:R-:W-:-:S05]  /*07f0*/  LEA.HI.X R29, R29, c[0x0][0x164], R30, 0x1, P0 ;  /* 0x000059001d1d7a11 */ /* 0x000fca00000f0c1e */
[----:B------:R-:W-:Y:S01]  /*0800*/  @!PT LDS RZ, [RZ] ;  /* 0x00000000fffff984 */ /* 0x000fe20000000800 */
[----:B------:R-:W-:Y:S01]  /*0810*/  @!PT LDS RZ, [RZ] ;  /* 0x00000000fffff984 */ /* 0x000fe20000000800 */
[----:B------:R-:W-:Y:S01]  /*0820*/  @!PT LDS RZ, [RZ] ;  /* 0x00000000fffff984 */ /* 0x000fe20000000800 */
[----:B------:R1:W-:Y:S04]  /*0830*/  LDGSTS.E.128 [R31], [R28.64] ;  /* 0x000000001c1f7fae */ /* 0x0003e8000b921c46 */
.L_x_8:
[----:B------:R-:W-:Y:S05]  /*0840*/  BSYNC B2 ;  /* 0x0000000000027941 */ /* 0x000fea0003800000 */
.L_x_7:
[----:B------:R-:W-:Y:S01]  /*0850*/  IMAD.MOV.U32 R34, RZ, RZ, R4 ;  /* 0x000000ffff227224 */ /* 0x000fe200078e0004 */
[----:B------:R-:W-:Y:S05]  /*0860*/  @!P1 BRA `(.L_x_4) ;  /* 0x0000010000009947 */ /* 0x000fea0003800000 */
[----:B-1----:R-:W-:Y:S02]  /*0870*/  IMAD R31, R10, 0x40, R7 ;  /* 0x000000400a1f7824 */ /* 0x002fe400078e0207 */
[----:B------:R-:W-:-:S03]  /*0880*/  IMAD.MOV.U32 R34, RZ, RZ, R8 ;  /* 0x000000ffff227224 */ /* 0x000fc600078e0008 */
[----:B------:R-:W-:-:S04]  /*0890*/  ISETP.GE.AND P0, PT, R31, c[0x0][0x180], PT ;  /* 0x000060001f007a0c */ /* 0x000fc80003f06270 */
[----:B------:R-:W-:-:S13]  /*08a0*/  ISETP.GE.OR P0, PT, R44, c[0x0][0x178], P0 ;  /* 0x00005e002c007a0c */ /* 0x000fda0000706670 */
[----:B------:R-:W-:Y:S05]  /*08b0*/  @P0 BRA `(.L_x_4) ;  /* 0x000000b000000947 */ /* 0x000fea0003800000 */
[----:B------:R-:W-:Y:S01]  /*08c0*/  SHF.R.S32.HI R29, RZ, 0x1f, R31 ;  /* 0x0000001fff1d7819 */ /* 0x000fe2000001141f */
[----:B------:R-:W-:Y:S01]  /*08d0*/  IMAD.MOV.U32 R34, RZ, RZ, R8 ;  /* 0x000000ffff227224 */ /* 0x000fe200078e0008 */
        /* <DEDUP_REMOVED lines=9> */
.L_x_4:
[----:B------:R-:W-:Y:S05]  /*0970*/  BSYNC B1 ;  /* 0x0000000000017941 */ /* 0x000fea0003800000 */
.L_x_3:
[----:B-1----:R-:W-:Y:S01]  /*0980*/  IADD3 R28, -R0, 0x1ff, RZ ;  /* 0x000001ff001c7810 */ /* 0x002fe20007ffe1ff */
[----:B------:R-:W-:Y:S03]  /*0990*/  BSSY B1, `(.L_x_9) ;  /* 0x0000063000017945 */ /* 0x000fe60003800000 */
[----:B------:R-:W-:-:S13]  /*09a0*/  ISETP.GE.U32.AND P0, PT, R28, 0x60, PT ;  /* 0x000000601c00780c */ /* 0x000fda0003f06070 */
[----:B------:R-:W-:Y:S05]  /*09b0*/  @!P0 BRA `(.L_x_10) ;  /* 0x0000060000008947 */ /* 0x000fea0003800000 */
.L_x_13:
[C---:B------:R-:W-:Y:S01]  /*09c0*/  IMAD.SHL.U32 R28, R34.reuse, 0x8, RZ ;  /* 0x00000008221c7824 */ /* 0x040fe200078e00ff */
[C---:B------:R-:W-:Y:S01]  /*09d0*/  IADD3 R30, R34.reuse, 0x20, RZ ;  /* 0x00000020221e7810 */ /* 0x040fe20007ffe0ff */
[----:B------:R-:W-:Y:S01]  /*09e0*/  BSSY B2, `(.L_x_11) ;  /* 0x000005c000027945 */ /* 0x000fe20003800000 */
[----:B------:R-:W-:Y:S02]  /*09f0*/  IADD3 R32, R34, 0x40, RZ ;  /* 0x0000004022207810 */ /* 0x000fe40007ffe0ff */
[----:B------:R-:W-:Y:S02]  /*0a00*/  SHF.R.S32.HI R31, RZ, 0x1f, R30 ;  /* 0x0000001fff1f7819 */ /* 0x000fe4000001141e */
[----:B------:R-:W-:Y:S01]  /*0a10*/  SHF.R.S32.HI R29, RZ, 0x1f, R28 ;  /* 0x0000001fff1d7819 */ /* 0x000fe2000001141c */
[----:B------:R-:W-:Y:S01]  /*0a20*/  IMAD.SHL.U32 R36, R32, 0x8, RZ ;  /* 0x0000000820247824 */ /* 0x000fe200078e00ff */
[----:B------:R-:W-:Y:S01]  /*0a30*/  LEA.HI R31, R31, R30, RZ, 0x3 ;  /* 0x0000001e1f1f7211 */ /* 0x000fe200078f18ff */
[----:B------:R-:W-:Y:S01]  /*0a40*/  IMAD.SHL.U32 R30, R30, 0x8, RZ ;  /* 0x000000081e1e7824 */ /* 0x000fe200078e00ff */
[----:B------:R-:W-:-:S02]  /*0a50*/  LEA.HI R29, R29, R28, RZ, 0x6 ;  /* 0x0000001c1d1d7211 */ /* 0x000fc400078f30ff */
[----:B------:R-:W-:Y:S02]  /*0a60*/  SHF.R.S32.HI R37, RZ, 0x1f, R36 ;  /* 0x0000001fff257819 */ /* 0x000fe40000011424 */
[----:B------:R-:W-:Y:S02]  /*0a70*/  LOP3.LUT R29, R29, 0xffffffc0, RZ, 0xc0, !PT ;  /* 0xffffffc01d1d7812 */ /* 0x000fe400078ec0ff */
[----:B------:R-:W-:Y:S02]  /*0a80*/  SHF.R.S32.HI R33, RZ, 0x1f, R30 ;  /* 0x0000001fff217819 */ /* 0x000fe4000001141e */
[----:B------:R-:W-:Y:S01]  /*0a90*/  LEA.HI R37, R37, R36, RZ, 0x6 ;  /* 0x0000002425257211 */ /* 0x000fe200078f30ff */
[----:B------:R-:W-:Y:S01]  /*0aa0*/  IMAD.IADD R39, R28, 0x1, -R29 ;  /* 0x000000011c277824 */ /* 0x000fe200078e0a1d */
[----:B------:R-:W-:Y:S02]  /*0ab0*/  LEA.HI R33, R33, R30, RZ, 0x6 ;  /* 0x0000001e21217211 */ /* 0x000fe400078f30ff */
[----:B------:R-:W-:-:S02]  /*0ac0*/  SHF.R.S32.HI R35, RZ, 0x1f, R32 ;  /* 0x0000001fff237819 */ /* 0x000fc40000011420 */
[----:B------:R-:W-:Y:S02]  /*0ad0*/  SHF.R.S32.HI R29, RZ, 0x1f, R34 ;  /* 0x0000001fff1d7819 */ /* 0x000fe40000011422 */
[----:B------:R-:W-:Y:S02]  /*0ae0*/  LOP3.LUT R37, R37, 0xffffffc0, RZ, 0xc0, !PT ;  /* 0xffffffc025257812 */ /* 0x000fe400078ec0ff */
[----:B------:R-:W-:Y:S02]  /*0af0*/  LOP3.LUT R33, R33, 0xffffffc0, RZ, 0xc0, !PT ;  /* 0xffffffc021217812 */ /* 0x000fe400078ec0ff */
[----:B------:R-:W-:Y:S01]  /*0b00*/  LEA.HI R35, R35, R32, RZ, 0x3 ;  /* 0x0000002023237211 */ /* 0x000fe200078f18ff */
[----:B------:R-:W-:Y:S01]  /*0b10*/  IMAD.IADD R49, R36, 0x1, -R37 ;  /* 0x0000000124317824 */ /* 0x000fe200078e0a25 */
[----:B------:R-:W-:Y:S01]  /*0b20*/  LEA.HI R29, R29, R34, RZ, 0x3 ;  /* 0x000000221d1d7211 */ /* 0x000fe200078f18ff */
[----:B------:R-:W-:Y:S01]  /*0b30*/  IMAD.IADD R45, R30, 0x1, -R33 ;  /* 0x000000011e2d7824 */ /* 0x000fe200078e0a21 */
[----:B------:R-:W-:Y:S01]  /*0b40*/  SHF.R.S32.HI R40, RZ, 0x3, R35 ;  /* 0x00000003ff287819 */ /* 0x000fe20000011423 */
[C---:B------:R-:W-:Y:S01]  /*0b50*/  IMAD R35, R10.reuse, 0x40, R39 ;  /* 0x000000400a237824 */ /* 0x040fe200078e0227 */
[----:B------:R-:W-:Y:S01]  /*0b60*/  SHF.R.S32.HI R36, RZ, 0x3, R29 ;  /* 0x00000003ff247819 */ /* 0x000fe2000001141d */
[----:B------:R-:W-:Y:S01]  /*0b70*/  IMAD R48, R10, 0x40, R45 ;  /* 0x000000400a307824 */ /* 0x000fe200078e022d */
[----:B------:R-:W-:Y:S01]  /*0b80*/  IADD3 R28, R34, 0x60, RZ ;  /* 0x00000060221c7810 */ /* 0x000fe20007ffe0ff */
[----:B------:R-:W-:Y:S01]  /*0b90*/  IMAD R53, R10, 0x40, R49 ;  /* 0x000000400a357824 */ /* 0x000fe200078e0231 */
[----:B------:R-:W-:Y:S01]  /*0ba0*/  SHF.R.S32.HI R38, RZ, 0x3, R31 ;  /* 0x00000003ff267819 */ /* 0x000fe2000001141f */
[----:B------:R-:W-:Y:S01]  /*0bb0*/  IMAD.IADD R33, R107, 0x1, R36 ;  /* 0x000000016b217824 */ /* 0x000fe200078e0224 */
[----:B------:R-:W-:Y:S01]  /*0bc0*/  ISETP.GE.AND P1, PT, R35, c[0x0][0x180], PT ;  /* 0x0000600023007a0c */ /* 0x000fe20003f26270 */
[----:B------:R-:W-:Y:S01]  /*0bd0*/  IMAD.SHL.U32 R32, R28, 0x8, RZ ;  /* 0x000000081c207824 */ /* 0x000fe200078e00ff */
[----:B------:R-:W-:Y:S01]  /*0be0*/  ISETP.GE.AND P0, PT, R48, c[0x0][0x180], PT ;  /* 0x0000600030007a0c */ /* 0x000fe20003f06270 */
[----:B------:R-:W-:Y:S01]  /*0bf0*/  IMAD.IADD R46, R107, 0x1, R38 ;  /* 0x000000016b2e7824 */ /* 0x000fe200078e0226 */
[----:B------:R-:W-:Y:S01]  /*0c00*/  ISETP.GE.AND P2, PT, R53, c[0x0][0x180], PT ;  /* 0x0000600035007a0c */ /* 0x000fe20003f46270 */
[----:B------:R-:W-:Y:S01]  /*0c10*/  IMAD.IADD R50, R107, 0x1, R40 ;  /* 0x000000016b327824 */ /* 0x000fe200078e0228 */
[----:B------:R-:W-:-:S02]  /*0c20*/  ISETP.GE.OR P1, PT, R33, c[0x0][0x178], P1 ;  /* 0x00005e0021007a0c */ /* 0x000fc40000f26670 */
[----:B------:R-:W-:Y:S02]  /*0c30*/  SHF.R.S32.HI R29, RZ, 0x1f, R32 ;  /* 0x0000001fff1d7819 */ /* 0x000fe40000011420 */
[----:B------:R-:W-:Y:S02]  /*0c40*/  ISETP.GE.OR P0, PT, R46, c[0x0][0x178], P0 ;  /* 0x00005e002e007a0c */ /* 0x000fe40000706670 */
[----:B------:R-:W-:Y:S02]  /*0c50*/  ISETP.GE.OR P2, PT, R50, c[0x0][0x178], P2 ;  /* 0x00005e0032007a0c */ /* 0x000fe40001746670 */
[----:B------:R-:W-:Y:S02]  /*0c60*/  LEA.HI R30, R29, R32, RZ, 0x6 ;  /* 0x000000201d1e7211 */ /* 0x000fe400078f30ff */
[----:B------:R-:W-:Y:S02]  /*0c70*/  SHF.R.S32.HI R29, RZ, 0x1f, R28 ;  /* 0x0000001fff1d7819 */ /* 0x000fe4000001141c */
[----:B------:R-:W-:Y:S01]  /*0c80*/  LOP3.LUT R31, R30, 0xffffffc0, RZ, 0xc0, !PT ;  /* 0xffffffc01e1f7812 */ /* 0x000fe200078ec0ff */
[----:B------:R-:W-:Y:S01]  /*0c90*/  @!P1 IMAD R36, R36, 0x48, R39 ;  /* 0x0000004824249824 */ /* 0x000fe200078e0227 */
[----:B------:R-:W-:Y:S01]  /*0ca0*/  LEA.HI R37, R29, R28, RZ, 0x3 ;  /* 0x0000001c1d257211 */ /* 0x000fe200078f18ff */
[----:B------:R-:W-:-:S02]  /*0cb0*/  @!P1 IMAD R28, R33, c[0x0][0x180], RZ ;  /* 0x00006000211c9a24 */ /* 0x000fc400078e02ff */
[----:B------:R-:W-:Y:S01]  /*0cc0*/  IMAD.IADD R55, R32, 0x1, -R31 ;  /* 0x0000000120377824 */ /* 0x000fe200078e0a1f */
[----:B------:R-:W-:Y:S01]  /*0cd0*/  @!P1 SHF.R.S32.HI R31, RZ, 0x1f, R35 ;  /* 0x0000001fff1f9819 */ /* 0x000fe20000011423 */
[----:B------:R-:W-:Y:S01]  /*0ce0*/  @!P0 IMAD R29, R46, c[0x0][0x180], RZ ;  /* 0x000060002e1d8a24 */ /* 0x000fe200078e02ff */
[----:B------:R-:W-:Y:S01]  /*0cf0*/  @!P1 IADD3 R35, P3, R35, R28, RZ ;  /* 0x0000001c23239210 */ /* 0x000fe20007f7e0ff */
[----:B------:R-:W-:Y:S01]  /*0d00*/  @!P2 IMAD R30, R50, c[0x0][0x180], RZ ;  /* 0x00006000321eaa24 */ /* 0x000fe200078e02ff */
[----:B------:R-:W-:Y:S01]  /*0d10*/  @!P0 SHF.R.S32.HI R32, RZ, 0x1f, R48 ;  /* 0x0000001fff208819 */ /* 0x000fe20000011430 */
[----:B------:R-:W-:Y:S01]  /*0d20*/  @!P0 IMAD R38, R38, 0x48, R45 ;  /* 0x0000004826268824 */ /* 0x000fe200078e022d */
[----:B------:R-:W-:Y:S01]  /*0d30*/  @!P0 IADD3 R45, P4, R48, R29, RZ ;  /* 0x0000001d302d8210 */ /* 0x000fe20007f9e0ff */
[----:B------:R-:W-:Y:S01]  /*0d40*/  @!P2 IMAD R40, R40, 0x48, R49 ;  /* 0x000000482828a824 */ /* 0x000fe200078e0231 */
[----:B------:R-:W-:Y:S02]  /*0d50*/  @!P2 SHF.R.S32.HI R33, RZ, 0x1f, R53 ;  /* 0x0000001fff21a819 */ /* 0x000fe40000011435 */
[----:B------:R-:W-:-:S02]  /*0d60*/  @!P2 IADD3 R39, P5, R53, R30, RZ ;  /* 0x0000001e3527a210 */ /* 0x000fc40007fbe0ff */
[----:B------:R-:W-:Y:S02]  /*0d70*/  @!P1 LEA.HI.X.SX32 R50, R28, R31, 0x1, P3 ;  /* 0x0000001f1c329211 */ /* 0x000fe400018f0eff */
[----:B------:R-:W-:Y:S02]  /*0d80*/  @!P1 LEA R28, P3, R35, c[0x0][0x160], 0x1 ;  /* 0x00005800231c9a11 */ /* 0x000fe400078608ff */
[----:B------:R-:W-:Y:S02]  /*0d90*/  @!P0 LEA.HI.X.SX32 R48, R29, R32, 0x1, P4 ;  /* 0x000000201d308211 */ /* 0x000fe400020f0eff */
[----:B------:R-:W-:Y:S02]  /*0da0*/  @!P2 LEA.HI.X.SX32 R46, R30, R33, 0x1, P5 ;  /* 0x000000211e2ea211 */ /* 0x000fe400028f0eff */
[----:B------:R-:W-:Y:S02]  /*0db0*/  @!P0 LEA R30, P4, R45, c[0x0][0x160], 0x1 ;  /* 0x000058002d1e8a11 */ /* 0x000fe400078808ff */
[----:B------:R-:W-:-:S02]  /*0dc0*/  @!P2 LEA R32, P5, R39, c[0x0][0x160], 0x1 ;  /* 0x000058002720aa11 */ /* 0x000fc400078a08ff */
[----:B------:R-:W-:Y:S01]  /*0dd0*/  @!P1 LEA.HI.X R29, R35, c[0x0][0x164], R50, 0x1, P3 ;  /* 0x00005900231d9a11 */ /* 0x000fe200018f0c32 */
[----:B------:R-:W-:Y:S01]  /*0de0*/  @!P1 IMAD R35, R36, 0x2, R27 ;  /* 0x0000000224239824 */ /* 0x000fe200078e021b */
[----:B------:R-:W-:Y:S01]  /*0df0*/  SHF.R.S32.HI R36, RZ, 0x3, R37 ;  /* 0x00000003ff247819 */ /* 0x000fe20000011425 */
[----:B------:R-:W-:Y:S01]  /*0e00*/  @!P0 IMAD R37, R38, 0x2, R27 ;  /* 0x0000000226258824 */ /* 0x000fe200078e021b */
[----:B------:R-:W-:Y:S01]  /*0e10*/  @!P0 LEA.HI.X R31, R45, c[0x0][0x164], R48, 0x1, P4 ;  /* 0x000059002d1f8a11 */ /* 0x000fe200020f0c30 */
[----:B------:R-:W-:Y:S01]  /*0e20*/  IMAD R45, R10, 0x40, R55 ;  /* 0x000000400a2d7824 */ /* 0x000fe200078e0237 */
[----:B------:R-:W-:Y:S01]  /*0e30*/  @!P2 LEA.HI.X R33, R39, c[0x0][0x164], R46, 0x1, P5 ;  /* 0x000059002721aa11 */ /* 0x000fe200028f0c2e */
[----:B------:R-:W-:Y:S01]  /*0e40*/  @!P2 IMAD R39, R40, 0x2, R27 ;  /* 0x000000022827a824 */ /* 0x000fe200078e021b */
[----:B------:R-:W-:Y:S01]  /*0e50*/  @!PT LDS RZ, [RZ] ;  /* 0x00000000fffff984 */ /* 0x000fe20000000800 */
[----:B------:R-:W-:Y:S01]  /*0e60*/  @!PT LDS RZ, [RZ] ;  /* 0x00000000fffff984 */ /* 0x000fe20000000800 */
[----:B------:R-:W-:Y:S01]  /*0e70*/  @!PT LDS RZ, [RZ] ;  /* 0x00000000fffff984 */ /* 0x000fe20000000800 */
[----:B------:R1:W-:Y:S01]  /*0e80*/  @!P1 LDGSTS.E.128 [R35], [R28.64] ;  /* 0x000000001c239fae */ /* 0x0003e2000b921c46 */
[----:B------:R-:W-:Y:S01]  /*0e90*/  IMAD.IADD R38, R107, 0x1, R36 ;  /* 0x000000016b267824 */ /* 0x000fe200078e0224 */
[----:B------:R-:W-:-:S02]  /*0ea0*/  ISETP.GE.AND P1, PT, R45, c[0x0][0x180], PT ;  /* 0x000060002d007a0c */ /* 0x000fc40003f26270 */
[----:B------:R1:W-:Y:S01]  /*0eb0*/  @!P0 LDGSTS.E.128 [R37], [R30.64] ;  /* 0x000000001e258fae */ /* 0x0003e2000b921c46 */
[----:B------:R-:W-:Y:S02]  /*0ec0*/  ISETP.GE.AND P0, PT, R34, 0x180, PT ;  /* 0x000001802200780c */ /* 0x000fe40003f06270 */
[----:B------:R-:W-:Y:S01]  /*0ed0*/  ISETP.GE.OR P1, PT, R38, c[0x0][0x178], P1 ;  /* 0x00005e0026007a0c */ /* 0x000fe20000f26670 */
[----:B------:R1:W-:Y:S01]  /*0ee0*/  @!P2 LDGSTS.E.128 [R39], [R32.64] ;  /* 0x000000002027afae */ /* 0x0003e2000b921c46 */
[----:B------:R-:W-:-:S11]  /*0ef0*/  IADD3 R34, R34, 0x80, RZ ;  /* 0x0000008022227810 */ /* 0x000fd60007ffe0ff */
[----:B------:R-:W-:Y:S05]  /*0f00*/  @P1 BRA `(.L_x_12) ;  /* 0x0000009000001947 */ /* 0x000fea0003800000 */
[----:B-1----:R-:W-:Y:S01]  /*0f10*/  IMAD R28, R38, c[0x0][0x180], RZ ;  /* 0x00006000261c7a24 */ /* 0x002fe200078e02ff */
[----:B------:R-:W-:Y:S01]  /*0f20*/  SHF.R.S32.HI R29, RZ, 0x1f, R45 ;  /* 0x0000001fff1d7819 */ /* 0x000fe2000001142d */
[----:B------:R-:W-:-:S03]  /*0f30*/  IMAD R30, R36, 0x48, R55 ;  /* 0x00000048241e7824 */ /* 0x000fc600078e0237 */
[----:B------:R-:W-:-:S04]  /*0f40*/  IADD3 R31, P1, R45, R28, RZ ;  /* 0x0000001c2d1f7210 */ /* 0x000fc80007f3e0ff */
[----:B------:R-:W-:Y:S02]  /*0f50*/  LEA.HI.X.SX32 R32, R28, R29, 0x1, P1 ;  /* 0x0000001d1c207211 */ /* 0x000fe400008f0eff */
[----:B------:R-:W-:-:S04]  /*0f60*/  LEA R28, P1, R31, c[0x0][0x160], 0x1 ;  /* 0x000058001f1c7a11 */ /* 0x000fc800078208ff */
[----:B------:R-:W-:Y:S01]  /*0f70*/  LEA.HI.X R29, R31, c[0x0][0x164], R32, 0x1, P1 ;  /* 0x000059001f1d7a11 */ /* 0x000fe200008f0c20 */
[----:B------:R-:W-:-:S05]  /*0f80*/  IMAD R31, R30, 0x2, R27 ;  /* 0x000000021e1f7824 */ /* 0x000fca00078e021b */
[----:B------:R1:W-:Y:S03]  /*0f90*/  LDGSTS.E.128 [R31], [R28.64] ;  /* 0x000000001c1f7fae */ /* 0x0003e6000b921c46 */
.L_x_12:
[----:B-1----:R-:W-:Y:S05]  /*0fa0*/  BSYNC B2 ;  /* 0x0000000000027941 */ /* 0x002fea0003800000 */
.L_x_11:
[----:B------:R-:W-:Y:S05]  /*0fb0*/  @!P0 BRA `(.L_x_13) ;  /* 0xfffffa0000008947 */ /* 0x000fea000383ffff */
.L_x_10:
[----:B------:R-:W-:Y:S05]  /*0fc0*/  BSYNC B1 ;  /* 0x0000000000017941 */ /* 0x000fea0003800000 */
.L_x_9:
[----:B------:R-:W-:Y:S01]  /*0fd0*/  ISETP.NE.AND P0, PT, R12, RZ, PT ;  /* 0x000000ff0c00720c */ /* 0x000fe20003f05270 */
[----:B------:R-:W-:Y:S01]  /*0fe0*/  IMAD.MOV.U32 R27, RZ, RZ, 0x4400 ;  /* 0x00004400ff1b7424 */ /* 0x000fe200078e00ff */
[----:B------:R-:W-:Y:S01]  /*0ff0*/  BSSY B1, `(.L_x_14) ;  /* 0x000003d000017945 */ /* 0x000fe20003800000 */
[----:B------:R-:W-:Y:S02]  /*1000*/  IMAD.MOV.U32 R34, RZ, RZ, R0 ;  /* 0x000000ffff227224 */ /* 0x000fe400078e0000 */
[----:B------:R-:W-:-:S08]  /*1010*/  IMAD R27, R10, R27, 0x9080 ;  /* 0x000090800a1b7424 */ /* 0x000fd000078e021b */
[----:B------:R-:W-:Y:S05]  /*1020*/  @!P0 BRA `(.L_x_15) ;  /* 0x0000039000008947 */ /* 0x000fea0003800000 */
[----:B------:R-:W-:Y:S01]  /*1030*/  IMAD R28, R10, 0x40, R9 ;  /* 0x000000400a1c7824 */ /* 0x000fe200078e0209 */
[----:B------:R-:W-:Y:S01]  /*1040*/  ISETP.GE.AND P0, PT, R17, c[0x0][0x17c], PT ;  /* 0x00005f0011007a0c */ /* 0x000fe20003f06270 */
[----:B------:R-:W-:Y:S01]  /*1050*/  BSSY B2, `(.L_x_16) ;  /* 0x000000f000027945 */ /* 0x000fe20003800000 */
[----:B------:R-:W-:Y:S02]  /*1060*/  ISETP.NE.AND P1, PT, R12, 0x1, PT ;  /* 0x000000010c00780c */ /* 0x000fe40003f25270 */
[----:B------:R-:W-:-:S13]  /*1070*/  ISETP.GE.OR P0, PT, R28, c[0x0][0x180], P0 ;  /* 0x000060001c007a0c */ /* 0x000fda0000706670 */
[----:B------:R-:W-:Y:S05]  /*1080*/  @P0 BRA `(.L_x_17) ;  /* 0x000000b000000947 */ /* 0x000fea0003800000 */
[----:B------:R-:W-:Y:S02]  /*1090*/  IMAD R28, R28, c[0x0][0x17c], RZ ;  /* 0x00005f001c1c7a24 */ /* 0x000fe400078e02ff */
[----:B------:R-:W-:-:S03]  /*10a0*/  IMAD R31, R18, 0x2, R27 ;  /* 0x00000002121f7824 */ /* 0x000fc600078e021b */
[----:B------:R-:W-:Y:S02]  /*10b0*/  SHF.R.S32.HI R30, RZ, 0x1f, R28 ;  /* 0x0000001fff1e7819 */ /* 0x000fe4000001141c */
        /* <DEDUP_REMOVED lines=8> */
.L_x_17:
[----:B------:R-:W-:Y:S05]  /*1140*/  BSYNC B2 ;  /* 0x0000000000027941 */ /* 0x000fea0003800000 */
.L_x_16:
[----:B------:R-:W-:Y:S01]  /*1150*/  IMAD.MOV.U32 R34, RZ, RZ, R2 ;  /* 0x000000ffff227224 */ /* 0x000fe200078e0002 */
[----:B------:R-:W-:Y:S05]  /*1160*/  @!P1 BRA `(.L_x_15) ;  /* 0x0000025000009947 */ /* 0x000fea0003800000 */
[----:B-1----:R-:W-:Y:S01]  /*1170*/  IMAD R29, R10, 0x40, R13 ;  /* 0x000000400a1d7824 */ /* 0x002fe200078e020d */
[----:B------:R-:W-:Y:S01]  /*1180*/  ISETP.GE.AND P0, PT, R22, c[0x0][0x17c], PT ;  /* 0x00005f0016007a0c */ /* 0x000fe20003f06270 */
[----:B------:R-:W-:Y:S01]  /*1190*/  BSSY B2, `(.L_x_18) ;  /* 0x000000f000027945 */ /* 0x000fe20003800000 */
[----:B------:R-:W-:Y:S02]  /*11a0*/  ISETP.NE.AND P1, PT, R12, 0x2, PT ;  /* 0x000000020c00780c */ /* 0x000fe40003f25270 */
[----:B------:R-:W-:-:S13]  /*11b0*/  ISETP.GE.OR P0, PT, R29, c[0x0][0x180], P0 ;  /* 0x000060001d007a0c */ /* 0x000fda0000706670 */
[----:B------:R-:W-:Y:S05]  /*11c0*/  @P0 BRA `(.L_x_19) ;  /* 0x000000b000000947 */ /* 0x000fea0003800000 */
[----:B------:R-:W-:-:S05]  /*11d0*/  IMAD R29, R29, c[0x0][0x17c], RZ ;  /* 0x00005f001d1d7a24 */ /* 0x000fca00078e02ff */
[----:B------:R-:W-:Y:S02]  /*11e0*/  SHF.R.S32.HI R31, RZ, 0x1f, R29 ;  /* 0x0000001fff1f7819 */ /* 0x000fe4000001141d */
[----:B------:R-:W-:-:S04]  /*11f0*/  IADD3 R29, P0, R22, R29, RZ ;  /* 0x0000001d161d7210 */ /* 0x000fc80007f1e0ff */
[----:B------:R-:W-:Y:S01]  /*1200*/  LEA.HI.X.SX32 R30, R22, R31, 0x1, P0 ;  /* 0x0000001f161e7211 */ /* 0x000fe200000f0eff */
[----:B------:R-:W-:Y:S01]  /*1210*/  IMAD R31, R23, 0x2, R27 ;  /* 0x00000002171f7824 */ /* 0x000fe200078e021b */
[----:B------:R-:W-:-:S04]  /*1220*/  LEA R28, P0, R29, c[0x0][0x168], 0x1 ;  /* 0x00005a001d1c7a11 */ /* 0x000fc800078008ff */
[----:B------:R-:W-:-:S05]  /*1230*/  LEA.HI.X R29, R29, c[0x0][0x16c], R30, 0x1, P0 ;  /* 0x00005b001d1d7a11 */ /* 0x000fca00000f0c1e */
[----:B------:R-:W-:Y:S01]  /*1240*/  @!PT LDS RZ, [RZ] ;  /* 0x00000000fffff984 */ /* 0x000fe20000000800 */
[----:B------:R-:W-:Y:S01]  /*1250*/  @!PT LDS RZ, [RZ] ;  /* 0x00000000fffff984 */ /* 0x000fe20000000800 */
[----:B------:R-:W-:Y:S01]  /*1260*/  @!PT LDS RZ, [RZ] ;  /* 0x00000000fffff984 */ /* 0x000fe20000000800 */
[----:B------:R1:W-:Y:S04]  /*1270*/  LDGSTS.E.128 [R31], [R28.64] ;  /* 0x000000001c1f7fae */ /* 0x0003e8000b921c46 */
.L_x_19:
[----:B------:R-:W-:Y:S05]  /*1280*/  BSYNC B2 ;  /* 0x0000000000027941 */ /* 0x000fea0003800000 */
.L_x_18:
[----:B------:R-:W-:Y:S01]  /*1290*/  IMAD.MOV.U32 R34, RZ, RZ, R4 ;  /* 0x000000ffff227224 */ /* 0x000fe200078e0004 */
[----:B------:R-:W-:Y:S05]  /*12a0*/  @!P1 BRA `(.L_x_15) ;  /* 0x0000011000009947 */ /* 0x000fea0003800000 */
[----:B-1----:R-:W-:Y:S01]  /*12b0*/  IMAD R28, R10, 0x40, R15 ;  /* 0x000000400a1c7824 */ /* 0x002fe200078e020f */
[----:B------:R-:W-:Y:S01]  /*12c0*/  ISETP.GE.AND P0, PT, R25, c[0x0][0x17c], PT ;  /* 0x00005f0019007a0c */ /* 0x000fe20003f06270 */
[----:B------:R-:W-:-:S03]  /*12d0*/  IMAD.MOV.U32 R34, RZ, RZ, R8 ;  /* 0x000000ffff227224 */ /* 0x000fc600078e0008 */
[----:B------:R-:W-:-:S13]  /*12e0*/  ISETP.GE.OR P0, PT, R28, c[0x0][0x180], P0 ;  /* 0x000060001c007a0c */ /* 0x000fda0000706670 */
[----:B------:R-:W-:Y:S05]  /*12f0*/  @P0 BRA `(.L_x_15) ;  /* 0x000000c000000947 */ /* 0x000fea0003800000 */
[----:B------:R-:W-:Y:S02]  /*1300*/  IMAD R28, R28, c[0x0][0x17c], RZ ;  /* 0x00005f001c1c7a24 */ /* 0x000fe400078e02ff */
[----:B------:R-:W-:Y:S02]  /*1310*/  IMAD R31, R26, 0x2, R27 ;  /* 0x000000021a1f7824 */ /* 0x000fe400078e021b */
[----:B------:R-:W-:Y:S01]  /*1320*/  IMAD.MOV.U32 R34, RZ, RZ, R8 ;  /* 0x000000ffff227224 */ /* 0x000fe200078e0008 */
        /* <DEDUP_REMOVED lines=9> */
.L_x_15:
[----:B------:R-:W-:Y:S05]  /*13c0*/  BSYNC B1 ;  /* 0x0000000000017941 */ /* 0x000fea0003800000 */
.L_x_14:
[----:B-1----:R-:W-:Y:S01]  /*13d0*/  IADD3 R28, -R0, 0x3ff, RZ ;  /* 0x000003ff001c7810 */ /* 0x002fe20007ffe1ff */
[----:B------:R-:W-:Y:S03]  /*13e0*/  BSSY B1, `(.L_x_20) ;  /* 0x0000063000017945 */ /* 0x000fe60003800000 */
[----:B------:R-:W-:-:S13]  /*13f0*/  ISETP.GE.U32.AND P0, PT, R28, 0x60, PT ;  /* 0x000000601c00780c */ /* 0x000fda0003f06070 */
[----:B------:R-:W-:Y:S05]  /*1400*/  @!P0 BRA `(.L_x_21) ;  /* 0x0000060000008947 */ /* 0x000fea0003800000 */
.L_x_24:
[C---:B------:R-:W-:Y:S01]  /*1410*/  IADD3 R30, R34.reuse, 0x20, RZ ;  /* 0x00000020221e7810 */ /* 0x040fe20007ffe0ff */
[C---:B------:R-:W-:Y:S01]  /*1420*/  IMAD.SHL.U32 R28, R34.reuse, 0x8, RZ ;  /* 0x00000008221c7824 */ /* 0x040fe200078e00ff */
[----:B------:R-:W-:Y:S01]  /*1430*/  IADD3 R32, R34, 0x40, RZ ;  /* 0x0000004022207810 */ /* 0x000fe20007ffe0ff */
[----:B------:R-:W-:Y:S01]  /*1440*/  BSSY B2, `(.L_x_22) ;  /* 0x000005b000027945 */ /* 0x000fe20003800000 */
[----:B------:R-:W-:Y:S02]  /*1450*/  SHF.R.S32.HI R31, RZ, 0x1f, R30 ;  /* 0x0000001fff1f7819 */ /* 0x000fe4000001141e */
[----:B------:R-:W-:Y:S01]  /*1460*/  SHF.R.S32.HI R29, RZ, 0x1f, R28 ;  /* 0x0000001fff1d7819 */ /* 0x000fe2000001141c */
[----:B------:R-:W-:Y:S01]  /*1470*/  IMAD.SHL.U32 R36, R32, 0x8, RZ ;  /* 0x0000000820247824 */ /* 0x000fe200078e00ff */
[----:B------:R-:W-:Y:S01]  /*1480*/  LEA.HI R31, R31, R30, RZ, 0x4 ;  /* 0x0000001e1f1f7211 */ /* 0x000fe200078f20ff */
[----:B------:R-:W-:Y:S01]  /*1490*/  IMAD.SHL.U32 R30, R30, 0x8, RZ ;  /* 0x000000081e1e7824 */ /* 0x000fe200078e00ff */
[----:B------:R-:W-:-:S02]  /*14a0*/  LEA.HI R29, R29, R28, RZ, 0x7 ;  /* 0x0000001c1d1d7211 */ /* 0x000fc400078f38ff */
[----:B------:R-:W-:Y:S02]  /*14b0*/  SHF.R.S32.HI R37, RZ, 0x1f, R36 ;  /* 0x0000001fff257819 */ /* 0x000fe40000011424 */
[----:B------:R-:W-:Y:S02]  /*14c0*/  SHF.R.S32.HI R33, RZ, 0x1f, R30 ;  /* 0x0000001fff217819 */ /* 0x000fe4000001141e */
[----:B------:R-:W-:Y:S02]  /*14d0*/  LOP3.LUT R29, R29, 0xffffff80, RZ, 0xc0, !PT ;  /* 0xffffff801d1d7812 */ /* 0x000fe400078ec0ff */
[----:B------:R-:W-:Y:S02]  /*14e0*/  LEA.HI R33, R33, R30, RZ, 0x7 ;  /* 0x0000001e21217211 */ /* 0x000fe400078f38ff */
[----:B------:R-:W-:Y:S01]  /*14f0*/  LEA.HI R37, R37, R36, RZ, 0x7 ;  /* 0x0000002425257211 */ /* 0x000fe200078f38ff */
[----:B------:R-:W-:Y:S01]  /*1500*/  IMAD.IADD R39, R28, 0x1, -R29 ;  /* 0x000000011c277824 */ /* 0x000fe200078e0a1d */
        /* <DEDUP_REMOVED lines=9> */
[C---:B------:R-:W-:Y:S01]  /*15a0*/  IMAD.IADD R48, R108.reuse, 0x1, R38 ;  /* 0x000000016c307824 */ /* 0x040fe200078e0226 */
[----:B------:R-:W-:Y:S01]  /*15b0*/  SHF.R.S32.HI R36, RZ, 0x4, R29 ;  /* 0x00000004ff247819 */ /* 0x000fe2000001141d */
[C---:B------:R-:W-:Y:S01]  /*15c0*/  IMAD.IADD R53, R108.reuse, 0x1, R40 ;  /* 0x000000016c357824 */ /* 0x040fe200078e0228 */
[----:B------:R-:W-:Y:S01]  /*15d0*/  SHF.R.S32.HI R49, RZ, 0x4, R35 ;  /* 0x00000004ff317819 */ /* 0x000fe20000011423 */
[----:B------:R-:W-:Y:S01]  /*15e0*/  IMAD.IADD R35, R108, 0x1, R39 ;  /* 0x000000016c237824 */ /* 0x000fe200078e0227 */
[----:B------:R-:W-:Y:S01]  /*15f0*/  IADD3 R28, R34, 0x60, RZ ;  /* 0x00000060221c7810 */ /* 0x000fe20007ffe0ff */
[----:B------:R-:W-:Y:S01]  /*1600*/  IMAD R33, R10, 0x40, R36 ;  /* 0x000000400a217824 */ /* 0x000fe200078e0224 */
[----:B------:R-:W-:Y:S01]  /*1610*/  ISETP.GE.AND P0, PT, R48, c[0x0][0x17c], PT ;  /* 0x00005f0030007a0c */ /* 0x000fe20003f06270 */
[C---:B------:R-:W-:Y:S01]  /*1620*/  IMAD R46, R10.reuse, 0x40, R45 ;  /* 0x000000400a2e7824 */ /* 0x040fe200078e022d */
[----:B------:R-:W-:Y:S01]  /*1630*/  ISETP.GE.AND P1, PT, R35, c[0x0][0x17c], PT ;  /* 0x00005f0023007a0c */ /* 0x000fe20003f26270 */
[----:B------:R-:W-:Y:S01]  /*1640*/  IMAD R50, R10, 0x40, R49 ;  /* 0x000000400a327824 */ /* 0x000fe200078e0231 */
[----:B------:R-:W-:Y:S01]  /*1650*/  ISETP.GE.AND P2, PT, R53, c[0x0][0x17c], PT ;  /* 0x00005f0035007a0c */ /* 0x000fe20003f46270 */
[----:B------:R-:W-:Y:S01]  /*1660*/  IMAD.SHL.U32 R32, R28, 0x8, RZ ;  /* 0x000000081c207824 */ /* 0x000fe200078e00ff */
[----:B------:R-:W-:-:S02]  /*1670*/  ISETP.GE.OR P1, PT, R33, c[0x0][0x180], P1 ;  /* 0x0000600021007a0c */ /* 0x000fc40000f26670 */
[----:B------:R-:W-:Y:S02]  /*1680*/  ISETP.GE.OR P0, PT, R46, c[0x0][0x180], P0 ;  /* 0x000060002e007a0c */ /* 0x000fe40000706670 */
[----:B------:R-:W-:Y:S02]  /*1690*/  ISETP.GE.OR P2, PT, R50, c[0x0][0x180], P2 ;  /* 0x0000600032007a0c */ /* 0x000fe40001746670 */
[----:B------:R-:W-:-:S04]  /*16a0*/  SHF.R.S32.HI R29, RZ, 0x1f, R32 ;  /* 0x0000001fff1d7819 */ /* 0x000fc80000011420 */
[----:B------:R-:W-:Y:S02]  /*16b0*/  LEA.HI R30, R29, R32, RZ, 0x7 ;  /* 0x000000201d1e7211 */ /* 0x000fe400078f38ff */
[----:B------:R-:W-:Y:S01]  /*16c0*/  SHF.R.S32.HI R29, RZ, 0x1f, R28 ;  /* 0x0000001fff1d7819 */ /* 0x000fe2000001141c */
[----:B------:R-:W-:Y:S01]  /*16d0*/  @!P1 IMAD R36, R36, 0x88, R39 ;  /* 0x0000008824249824 */ /* 0x000fe200078e0227 */
[----:B------:R-:W-:Y:S01]  /*16e0*/  LOP3.LUT R31, R30, 0xffffff80, RZ, 0xc0, !PT ;  /* 0xffffff801e1f7812 */ /* 0x000fe200078ec0ff */
[----:B------:R-:W-:Y:S01]  /*16f0*/  @!P0 IMAD R38, R45, 0x88, R38 ;  /* 0x000000882d268824 */ /* 0x000fe200078e0226 */
[----:B------:R-:W-:Y:S01]  /*1700*/  LEA.HI R37, R29, R28, RZ, 0x4 ;  /* 0x0000001c1d257211 */ /* 0x000fe200078f20ff */
[----:B------:R-:W-:Y:S01]  /*1710*/  @!P1 IMAD R28, R33, c[0x0][0x17c], RZ ;  /* 0x00005f00211c9a24 */ /* 0x000fe200078e02ff */
[----:B------:R-:W-:Y:S01]  /*1720*/  @!P2 SHF.R.S32.HI R33, RZ, 0x1f, R53 ;  /* 0x0000001fff21a819 */ /* 0x000fe20000011435 */
[----:B------:R-:W-:Y:S02]  /*1730*/  @!P0 IMAD R29, R46, c[0x0][0x17c], RZ ;  /* 0x00005f002e1d8a24 */ /* 0x000fe400078e02ff */
[----:B------:R-:W-:-:S02]  /*1740*/  @!P2 IMAD R30, R50, c[0x0][0x17c], RZ ;  /* 0x00005f00321eaa24 */ /* 0x000fc400078e02ff */
[----:B------:R-:W-:Y:S01]  /*1750*/  IMAD.IADD R52, R32, 0x1, -R31 ;  /* 0x0000000120347824 */ /* 0x000fe200078e0a1f */
[----:B------:R-:W-:Y:S01]  /*1760*/  @!P1 SHF.R.S32.HI R31, RZ, 0x1f, R35 ;  /* 0x0000001fff1f9819 */ /* 0x000fe20000011423 */
[----:B------:R-:W-:Y:S01]  /*1770*/  @!P2 IMAD R40, R49, 0x88, R40 ;  /* 0x000000883128a824 */ /* 0x000fe200078e0228 */
[----:B------:R-:W-:Y:S01]  /*1780*/  @!P1 IADD3 R35, P3, R35, R28, RZ ;  /* 0x0000001c23239210 */ /* 0x000fe20007f7e0ff */
[----:B------:R-:W-:Y:S01]  /*1790*/  IMAD.IADD R49, R108, 0x1, R52 ;  /* 0x000000016c317824 */ /* 0x000fe200078e0234 */
[----:B------:R-:W-:Y:S02]  /*17a0*/  @!P0 SHF.R.S32.HI R32, RZ, 0x1f, R48 ;  /* 0x0000001fff208819 */ /* 0x000fe40000011430 */
[----:B------:R-:W-:Y:S02]  /*17b0*/  @!P0 IADD3 R45, P4, R48, R29, RZ ;  /* 0x0000001d302d8210 */ /* 0x000fe40007f9e0ff */
[----:B------:R-:W-:Y:S02]  /*17c0*/  @!P2 IADD3 R39, P5, R53, R30, RZ ;  /* 0x0000001e3527a210 */ /* 0x000fe40007fbe0ff */
[----:B------:R-:W-:-:S02]  /*17d0*/  @!P1 LEA.HI.X.SX32 R50, R28, R31, 0x1, P3 ;  /* 0x0000001f1c329211 */ /* 0x000fc400018f0eff */
[----:B------:R-:W-:Y:S02]  /*17e0*/  @!P0 LEA.HI.X.SX32 R48, R29, R32, 0x1, P4 ;  /* 0x000000201d308211 */ /* 0x000fe400020f0eff */
[----:B------:R-:W-:Y:S02]  /*17f0*/  @!P2 LEA.HI.X.SX32 R46, R30, R33, 0x1, P5 ;  /* 0x000000211e2ea211 */ /* 0x000fe400028f0eff */
[----:B------:R-:W-:Y:S02]  /*1800*/  @!P1 LEA R28, P3, R35, c[0x0][0x168], 0x1 ;  /* 0x00005a00231c9a11 */ /* 0x000fe400078608ff */
[----:B------:R-:W-:Y:S02]  /*1810*/  @!P0 LEA R30, P4, R45, c[0x0][0x168], 0x1 ;  /* 0x00005a002d1e8a11 */ /* 0x000fe400078808ff */
[----:B------:R-:W-:Y:S02]  /*1820*/  @!P2 LEA R32, P5, R39, c[0x0][0x168], 0x1 ;  /* 0x00005a002720aa11 */ /* 0x000fe400078a08ff */
[----:B------:R-:W-:Y:S01]  /*1830*/  @!P1 LEA.HI.X R29, R35, c[0x0][0x16c], R50, 0x1, P3 ;  /* 0x00005b00231d9a11 */ /* 0x000fe200018f0c32 */
[----:B------:R-:W-:Y:S01]  /*1840*/  @!P1 IMAD R35, R36, 0x2, R27 ;  /* 0x0000000224239824 */ /* 0x000fe200078e021b */
[----:B------:R-:W-:-:S02]  /*1850*/  @!P0 LEA.HI.X R31, R45, c[0x0][0x16c], R48, 0x1, P4 ;  /* 0x00005b002d1f8a11 */ /* 0x000fc400020f0c30 */
[----:B------:R-:W-:Y:S01]  /*1860*/  SHF.R.S32.HI R45, RZ, 0x4, R37 ;  /* 0x00000004ff2d7819 */ /* 0x000fe20000011425 */
[--C-:B------:R-:W-:Y:S01]  /*1870*/  @!P0 IMAD R37, R38, 0x2, R27.reuse ;  /* 0x0000000226258824 */ /* 0x100fe200078e021b */
[----:B------:R-:W-:Y:S01]  /*1880*/  @!P2 LEA.HI.X R33, R39, c[0x0][0x16c], R46, 0x1, P5 ;  /* 0x00005b002721aa11 */ /* 0x000fe200028f0c2e */
[----:B------:R-:W-:Y:S01]  /*1890*/  @!P2 IMAD R39, R40, 0x2, R27 ;  /* 0x000000022827a824 */ /* 0x000fe200078e021b */
[----:B------:R-:W-:Y:S01]  /*18a0*/  @!PT LDS RZ, [RZ] ;  /* 0x00000000fffff984 */ /* 0x000fe20000000800 */
[----:B------:R-:W-:Y:S01]  /*18b0*/  @!PT LDS RZ, [RZ] ;  /* 0x00000000fffff984 */ /* 0x000fe20000000800 */
[----:B------:R-:W-:Y:S01]  /*18c0*/  @!PT LDS RZ, [RZ] ;  /* 0x00000000fffff984 */ /* 0x000fe20000000800 */
[----:B------:R1:W-:Y:S01]  /*18d0*/  @!P1 LDGSTS.E.128 [R35], [R28.64] ;  /* 0x000000001c239fae */ /* 0x0003e2000b921c46 */
[----:B------:R-:W-:Y:S01]  /*18e0*/  IMAD R36, R10, 0x40, R45 ;  /* 0x000000400a247824 */ /* 0x000fe200078e022d */
[----:B------:R-:W-:Y:S02]  /*18f0*/  ISETP.GE.AND P1, PT, R49, c[0x0][0x17c], PT ;  /* 0x00005f0031007a0c */ /* 0x000fe40003f26270 */
        /* <DEDUP_REMOVED lines=15> */
.L_x_23:
[----:B-1----:R-:W-:Y:S05]  /*19f0*/  BSYNC B2 ;  /* 0x0000000000027941 */ /* 0x002fea0003800000 */
.L_x_22:
[----:B------:R-:W-:Y:S05]  /*1a00*/  @!P0 BRA `(.L_x_24) ;  /* 0xfffffa0000008947 */ /* 0x000fea000383ffff */
.L_x_21:
[----:B------:R-:W-:Y:S05]  /*1a10*/  BSYNC B1 ;  /* 0x0000000000017941 */ /* 0x000fea0003800000 */
.L_x_20:
[----:B------:R-:W0:Y:S02]  /*1a20*/  LDGDEPBAR ;  /* 0x00000000000079af */ /* 0x000e240000000000 */
.L_x_2:
[----:B------:R-:W-:-:S04]  /*1a30*/  IADD3 R10, R10, 0x1, RZ ;  /* 0x000000010a0a7810 */ /* 0x000fc80007ffe0ff */
[----:B------:R-:W-:-:S13]  /*1a40*/  ISETP.GE.U32.AND P0, PT, R10, 0x3, PT ;  /* 0x000000030a00780c */ /* 0x000fda0003f06070 */
[----:B------:R-:W-:Y:S01]  /*1a50*/  @P0 CALL.REL.NOINC `(.L_x_25) ;  /* 0x0000001000000944 */ /* 0x000fe20003c00000 */
[----:B------:R-:W-:Y:S05]  /*1a60*/  BRA `(.L_x_26) ;  /* 0xffffeb2000007947 */ /* 0x000fea000383ffff */
.L_x_25:
[----:B------:R-:W-:-:S04]  /*1a70*/  DEPBAR.LE SB0, 0x2 ;  /* 0x000080800000791a */ /* 0x000fc80000000000 */
.L_x_1:
[----:B------:R-:W-:Y:S05]  /*1a80*/  BSYNC B0 ;  /* 0x0000000000007941 */ /* 0x000fea0003800000 */
.L_x_0:
[----:B------:R-:W-:Y:S01]  /*1a90*/  IMAD.MOV.U32 R2, RZ, RZ, c[0x0][0x180] ;  /* 0x00006000ff027624 */ /* 0x000fe200078e00ff */
[----:B------:R-:W-:Y:S01]  /*1aa0*/  BAR.SYNC.DEFER_BLOCKING 0x0 ;  /* 0x0000000000007b1d */ /* 0x000fe20000010000 */
[----:B------:R-:W-:Y:S01]  /*1ab0*/  IMAD.MOV.U32 R78, RZ, RZ, RZ ;  /* 0x000000ffff4e7224 */ /* 0x000fe200078e00ff */
[----:B------:R-:W-:Y:S01]  /*1ac0*/  CS2R R76, SRZ ;  /* 0x00000000004c7805 */ /* 0x000fe2000001ff00 */
[----:B------:R-:W-:Y:S01]  /*1ad0*/  IMAD.MOV.U32 R80, RZ, RZ, RZ ;  /* 0x000000ffff507224 */ /* 0x000fe200078e00ff */
[----:B------:R-:W-:Y:S01]  /*1ae0*/  ISETP.GE.AND P0, PT, R2, 0x1, PT ;  /* 0x000000010200780c */ /* 0x000fe20003f06270 */
[----:B------:R-:W-:Y:S01]  /*1af0*/  CS2R R82, SRZ ;  /* 0x0000000000527805 */ /* 0x000fe2000001ff00 */
[----:B------:R-:W-:Y:S01]  /*1b00*/  IMAD.MOV.U32 R84, RZ, RZ, RZ ;  /* 0x000000ffff547224 */ /* 0x000fe200078e00ff */
        /* <DEDUP_REMOVED lines=11> */
[----:B------:R-:W-:Y:S05]  /*1bc0*/  @!P0 BRA `(.L_x_27) ;  /* 0x000027e000008947 */ /* 0x000fea0003800000 */
[C---:B------:R-:W-:Y:S01]  /*1bd0*/  IMAD.SHL.U32 R2, R0.reuse, 0x8, RZ ;  /* 0x0000000800027824 */ /* 0x040fe200078e00ff */
[C---:B------:R-:W-:Y:S01]  /*1be0*/  IADD3 R4, R0.reuse, 0x20, RZ ;  /* 0x0000002000047810 */ /* 0x040fe20007ffe0ff */
[----:B------:R-:W-:Y:S01]  /*1bf0*/  IMAD.MOV.U32 R104, RZ, RZ, RZ ;  /* 0x000000ffff687224 */ /* 0x000fe200078e00ff */
[CC--:B------:R-:W-:Y:S01]  /*1c00*/  LEA.HI R6, R3.reuse, R0.reuse, RZ, 0x3 ;  /* 0x0000000003067211 */ /* 0x0c0fe200078f18ff */
[----:B------:R-:W-:Y:S01]  /*1c10*/  IMAD.MOV.U32 R78, RZ, RZ, RZ ;  /* 0x000000ffff4e7224 */ /* 0x000fe200078e00ff */
[----:B------:R-:W-:Y:S01]  /*1c20*/  LEA.HI R8, R3, R0, RZ, 0x4 ;  /* 0x0000000003087211 */ /* 0x000fe200078f20ff */
[----:B------:R-:W-:Y:S01]  /*1c30*/  CS2R R76, SRZ ;  /* 0x00000000004c7805 */ /* 0x000fe2000001ff00 */
[----:B------:R-:W-:Y:S01]  /*1c40*/  SHF.R.S32.HI R3, RZ, 0x1f, R2 ;  /* 0x0000001fff037819 */ /* 0x000fe20000011402 */
[----:B------:R-:W-:Y:S01]  /*1c50*/  IMAD.MOV.U32 R80, RZ, RZ, RZ ;  /* 0x000000ffff507224 */ /* 0x000fe200078e00ff */
[----:B------:R-:W-:Y:S01]  /*1c60*/  IADD3 R7, R0, 0x40, RZ ;  /* 0x0000004000077810 */ /* 0x000fe20007ffe0ff */
[----:B------:R-:W-:Y:S01]  /*1c70*/  CS2R R82, SRZ ;  /* 0x0000000000527805 */ /* 0x000fe2000001ff00 */
[----:B------:R-:W-:Y:S01]  /*1c80*/  SHF.R.S32.HI R5, RZ, 0x1f, R4 ;  /* 0x0000001fff057819 */ /* 0x000fe20000011404 */
[----:B------:R-:W-:Y:S01]  /*1c90*/  IMAD.MOV.U32 R84, RZ, RZ, RZ ;  /* 0x000000ffff547224 */ /* 0x000fe200078e00ff */
[----:B------:R-:W-:Y:S01]  /*1ca0*/  LEA.HI R0, R3, R2, RZ, 0x6 ;  /* 0x0000000203007211 */ /* 0x000fe200078f30ff */
[----:B------:R-:W-:Y:S01]  /*1cb0*/  IMAD.SHL.U32 R9, R7, 0x8, RZ ;  /* 0x0000000807097824 */ /* 0x000fe200078e00ff */
[CC--:B------:R-:W-:Y:S01]  /*1cc0*/  LEA.HI R11, R5.reuse, R4.reuse, RZ, 0x3 ;  /* 0x00000004050b7211 */ /* 0x0c0fe200078f18ff */
[----:B------:R-:W-:Y:S01]  /*1cd0*/  CS2R R86, SRZ ;  /* 0x0000000000567805 */ /* 0x000fe2000001ff00 */
[----:B------:R-:W-:Y:S01]  /*1ce0*/  LEA.HI R10, R5, R4, RZ, 0x4 ;  /* 0x00000004050a7211 */ /* 0x000fe200078f20ff */
[----:B------:R-:W-:Y:S01]  /*1cf0*/  IMAD.SHL.U32 R5, R4, 0x8, RZ ;  /* 0x0000000804057824 */ /* 0x000fe200078e00ff */
[----:B------:R-:W-:Y:S01]  /*1d00*/  LEA.HI R3, R3, R2, RZ, 0x7 ;  /* 0x0000000203037211 */ /* 0x000fe200078f38ff */
[----:B------:R-:W-:Y:S01]  /*1d10*/  IMAD.MOV.U32 R70, RZ, RZ, RZ ;  /* 0x000000ffff467224 */ /* 0x000fe200078e00ff */
[----:B------:R-:W-:Y:S01]  /*1d20*/  LOP3.LUT R105, R0, 0xffffffc0, RZ, 0xc0, !PT ;  /* 0xffffffc000697812 */ /* 0x000fe200078ec0ff */
[----:B------:R-:W-:Y:S01]  /*1d30*/  CS2R R68, SRZ ;  /* 0x0000000000447805 */ /* 0x000fe2000001ff00 */
[----:B------:R-:W-:Y:S01]  /*1d40*/  LOP3.LUT R3, R3, 0xffffff80, RZ, 0xc0, !PT ;  /* 0xffffff8003037812 */ /* 0x000fe200078ec0ff */
[----:B------:R-:W-:Y:S01]  /*1d50*/  IMAD.MOV.U32 R74, RZ, RZ, RZ ;  /* 0x000000ffff4a7224 */ /* 0x000fe200078e00ff */
[----:B------:R-:W-:Y:S01]  /*1d60*/  SHF.R.S32.HI R12, RZ, 0x1f, R7 ;  /* 0x0000001fff0c7819 */ /* 0x000fe20000011407 */
[C---:B------:R-:W-:Y:S01]  /*1d70*/  IMAD.IADD R105, R2.reuse, 0x1, -R105 ;  /* 0x0000000102697824 */ /* 0x040fe200078e0a69 */
[----:B------:R-:W-:Y:S01]  /*1d80*/  SHF.R.S32.HI R0, RZ, 0x1f, R5 ;  /* 0x0000001fff007819 */ /* 0x000fe20000011405 */
[----:B------:R-:W-:Y:S01]  /*1d90*/  IMAD.IADD R3, R2, 0x1, -R3 ;  /* 0x0000000102037824 */ /* 0x000fe200078e0a03 */
[----:B------:R-:W-:Y:S01]  /*1da0*/  SHF.R.S32.HI R4, RZ, 0x1f, R9 ;  /* 0x0000001fff047819 */ /* 0x000fe20000011409 */
[----:B------:R-:W-:Y:S01]  /*1db0*/  CS2R R72, SRZ ;  /* 0x0000000000487805 */ /* 0x000fe2000001ff00 */
[CC--:B------:R-:W-:Y:S01]  /*1dc0*/  LEA.HI R16, R12.reuse, R7.reuse, RZ, 0x3 ;  /* 0x000000070c107211 */ /* 0x0c0fe200078f18ff */
[----:B------:R-:W-:Y:S01]  /*1dd0*/  IMAD.MOV.U32 R42, RZ, RZ, RZ ;  /* 0x000000ffff2a7224 */ /* 0x000fe200078e00ff */
[----:B------:R-:W-:Y:S01]  /*1de0*/  LEA.HI R17, R12, R7, RZ, 0x4 ;  /* 0x000000070c117211 */ /* 0x000fe200078f20ff */
[----:B------:R-:W-:Y:S01]  /*1df0*/  CS2R R40, SRZ ;  /* 0x0000000000287805 */ /* 0x000fe2000001ff00 */
[----:B------:R-:W-:Y:S01]  /*1e00*/  LEA.HI R2, R0, R5, RZ, 0x6 ;  /* 0x0000000500027211 */ /* 0x000fe200078f30ff */
[----:B------:R-:W-:Y:S01]  /*1e10*/  IMAD.MOV.U32 R46, RZ, RZ, RZ ;  /* 0x000000ffff2e7224 */ /* 0x000fe200078e00ff */
[----:B------:R-:W-:Y:S01]  /*1e20*/  LEA.HI R7, R4, R9, RZ, 0x6 ;  /* 0x0000000904077211 */ /* 0x000fe200078f30ff */
[----:B------:R-:W-:Y:S01]  /*1e30*/  IMAD.MOV.U32 R50, RZ, RZ, RZ ;  /* 0x000000ffff327224 */ /* 0x000fe200078e00ff */
[----:B------:R-:W-:-:S02]  /*1e40*/  LEA.HI R0, R0, R5, RZ, 0x7 ;  /* 0x0000000500007211 */ /* 0x000fc400078f38ff */
[----:B------:R-:W-:Y:S02]  /*1e50*/  LEA.HI R4, R4, R9, RZ, 0x7 ;  /* 0x0000000904047211 */ /* 0x000fe400078f38ff */
[----:B------:R-:W-:Y:S02]  /*1e60*/  LOP3.LUT R2, R2, 0xffffffc0, RZ, 0xc0, !PT ;  /* 0xffffffc002027812 */ /* 0x000fe400078ec0ff */
[----:B------:R-:W-:Y:S02]  /*1e70*/  LOP3.LUT R12, R7, 0xffffffc0, RZ, 0xc0, !PT ;  /* 0xffffffc0070c7812 */ /* 0x000fe400078ec0ff */
[----:B------:R-:W-:Y:S02]  /*1e80*/  LOP3.LUT R0, R0, 0xffffff80, RZ, 0xc0, !PT ;  /* 0xffffff8000007812 */ /* 0x000fe400078ec0ff */
[----:B------:R-:W-:Y:S01]  /*1e90*/  LOP3.LUT R14, R4, 0xffffff80, RZ, 0xc0, !PT ;  /* 0xffffff80040e7812 */ /* 0x000fe200078ec0ff */
[----:B------:R-:W-:Y:S01]  /*1ea0*/  IMAD.IADD R4, R5, 0x1, -R2 ;  /* 0x0000000105047824 */ /* 0x000fe200078e0a02 */
[----:B------:R-:W-:Y:S01]  /*1eb0*/  SHF.R.S32.HI R6, RZ, 0x3, R6 ;  /* 0x00000003ff067819 */ /* 0x000fe20000011406 */
[----:B------:R-:W-:Y:S01]  /*1ec0*/  IMAD.IADD R7, R9, 0x1, -R12 ;  /* 0x0000000109077824 */ /* 0x000fe200078e0a0c */
[----:B------:R-:W-:Y:S01]  /*1ed0*/  SHF.R.S32.HI R8, RZ, 0x4, R8 ;  /* 0x00000004ff087819 */ /* 0x000fe20000011408 */
[----:B------:R-:W-:Y:S01]  /*1ee0*/  IMAD.IADD R5, R5, 0x1, -R0 ;  /* 0x0000000105057824 */ /* 0x000fe200078e0a00 */
[----:B------:R-:W-:Y:S01]  /*1ef0*/  CS2R R12, SRZ ;  /* 0x00000000000c7805 */ /* 0x000fe2000001ff00 */
[----:B------:R-:W-:Y:S01]  /*1f00*/  IMAD.IADD R9, R9, 0x1, -R14 ;  /* 0x0000000109097824 */ /* 0x000fe200078e0a0e */
[----:B------:R-:W-:Y:S01]  /*1f10*/  SHF.R.S32.HI R11, RZ, 0x3, R11 ;  /* 0x00000003ff0b7819 */ /* 0x000fe2000001140b */
[----:B------:R-:W-:Y:S01]  /*1f20*/  CS2R R14, SRZ ;  /* 0x00000000000e7805 */ /* 0x000fe2000001ff00 */
[----:B------:R-:W-:-:S02]  /*1f30*/  SHF.R.S32.HI R10, RZ, 0x4, R10 ;  /* 0x00000004ff0a7819 */ /* 0x000fc4000001140a */
[----:B------:R-:W-:Y:S02]  /*1f40*/  SHF.R.S32.HI R0, RZ, 0x3, R16 ;  /* 0x00000003ff007819 */ /* 0x000fe40000011410 */
[----:B------:R-:W-:Y:S02]  /*1f50*/  SHF.R.S32.HI R2, RZ, 0x4, R17 ;  /* 0x00000004ff027819 */ /* 0x000fe40000011411 */
.L_x_51:
[----:B-1----:R-:W1:Y:S02]  /*1f60*/  S2R R16, SR_TID.X ;  /* 0x0000000000107919 */ /* 0x002e640000002100 */
[----:B-1----:R-:W-:-:S13]  /*1f70*/  ISETP.GE.AND P0, PT, R16, 0x20, PT ;  /* 0x000000201000780c */ /* 0x002fda0003f06270 */
[----:B------:R-:W-:Y:S05]  /*1f80*/  @!P0 BRA `(.L_x_28) ;  /* 0x00000bc000008947 */ /* 0x000fea0003800000 */
[----:B------:R-:W1:Y:S01]  /*1f90*/  S2R R18, SR_LANEID ;  /* 0x0000000000127919 */ /* 0x000e620000000000 */
[----:B------:R-:W-:Y:S01]  /*1fa0*/  LOP3.LUT R110, R104, 0x3, RZ, 0xc0, !PT ;  /* 0x00000003686e7812 */ /* 0x000fe200078ec0ff */
[----:B------:R-:W-:Y:S01]  /*1fb0*/  IMAD.MOV.U32 R19, RZ, RZ, 0x2400 ;  /* 0x00002400ff137424 */ /* 0x000fe200078e00ff */
[----:B------:R-:W-:Y:S01]  /*1fc0*/  WARPSYNC 0xffffffff ;  /* 0xffffffff00007948 */ /* 0x000fe20003800000 */
[----:B-1----:R-:W-:Y:S02]  /*1fd0*/  SHF.R.U32.HI R16, RZ, 0x3, R18 ;  /* 0x00000003ff107819 */ /* 0x002fe40000011612 */
[----:B------:R-:W-:-:S03]  /*1fe0*/  LOP3.LUT R17, R18, 0x7, RZ, 0xc0, !PT ;  /* 0x0000000712117812 */ /* 0x000fc600078ec0ff */
[----:B------:R-:W-:Y:S01]  /*1ff0*/  IMAD.SHL.U32 R20, R16, 0x8, RZ ;  /* 0x0000000810147824 */ /* 0x000fe200078e00ff */
[----:B------:R-:W-:-:S04]  /*2000*/  SHF.R.U32.HI R16, RZ, 0x4, R18 ;  /* 0x00000004ff107819 */ /* 0x000fc80000011612 */
[----:B------:R-:W-:Y:S01]  /*2010*/  LOP3.LUT R109, R20, 0x8, R17, 0xe2, !PT ;  /* 0x00000008146d7812 */ /* 0x000fe200078ee211 */
[C---:B------:R-:W-:Y:S02]  /*2020*/  IMAD R17, R110.reuse, R19, 0x80 ;  /* 0x000000806e117424 */ /* 0x040fe400078e0213 */
[----:B------:R-:W-:Y:S02]  /*2030*/  IMAD R110, R110, 0x4400, RZ ;  /* 0x000044006e6e7824 */ /* 0x000fe400078e02ff */
[----:B------:R-:W-:Y:S02]  /*2040*/  IMAD.SHL.U32 R16, R16, 0x8, RZ ;  /* 0x0000000810107824 */ /* 0x000fe400078e00ff */
[----:B------:R-:W-:Y:S01]  /*2050*/  IMAD R112, R106, 0xbd0, R17 ;  /* 0x00000bd06a707824 */ /* 0x000fe200078e0211 */
[C---:B------:R-:W-:Y:S01]  /*2060*/  IADD3 R20, R110.reuse, 0x90c0, RZ ;  /* 0x000090c06e147810 */ /* 0x040fe20007ffe0ff */
[C-C-:B------:R-:W-:Y:S01]  /*2070*/  IMAD R111, R109.reuse, 0x48, R16.reuse ;  /* 0x000000486d6f7824 */ /* 0x140fe200078e0210 */
[C---:B------:R-:W-:Y:S01]  /*2080*/  IADD3 R24, R110.reuse, 0x9100, RZ ;  /* 0x000091006e187810 */ /* 0x040fe20007ffe0ff */
[----:B------:R-:W-:Y:S01]  /*2090*/  IMAD R109, R109, 0x88, R16 ;  /* 0x000000886d6d7824 */ /* 0x000fe200078e0210 */
[C---:B------:R-:W-:Y:S01]  /*20a0*/  IADD3 R28, R110.reuse, 0x9140, RZ ;  /* 0x000091406e1c7810 */ /* 0x040fe20007ffe0ff */
[----:B------:R-:W-:Y:S01]  /*20b0*/  IMAD.U32 R17, R111, 0x2, R112 ;  /* 0x000000026f117824 */ /* 0x000fe200078e0070 */
[C---:B------:R-:W-:Y:S01]  /*20c0*/  IADD3 R44, R110.reuse, 0x9160, RZ ;  /* 0x000091606e2c7810 */ /* 0x040fe20007ffe0ff */
[C---:B------:R-:W-:Y:S01]  /*20d0*/  IMAD.U32 R52, R109.reuse, 0x2, R20 ;  /* 0x000000026d347824 */ /* 0x040fe200078e0014 */
[C---:B------:R-:W-:Y:S01]  /*20e0*/  IADD3 R16, R110.reuse, 0x9080, RZ ;  /* 0x000090806e107810 */ /* 0x040fe20007ffe0ff */
[C---:B------:R-:W-:Y:S01]  /*20f0*/  IMAD.U32 R32, R109.reuse, 0x2, R24 ;  /* 0x000000026d207824 */ /* 0x040fe200078e0018 */
[C---:B------:R-:W-:Y:S01]  /*2100*/  IADD3 R18, R110.reuse, 0x90a0, RZ ;  /* 0x000090a06e127810 */ /* 0x040fe20007ffe0ff */
[C---:B------:R-:W-:Y:S01]  /*2110*/  IMAD.U32 R24, R109.reuse, 0x2, R28 ;  /* 0x000000026d187824 */ /* 0x040fe200078e001c */
[C---:B------:R-:W-:Y:S01]  /*2120*/  IADD3 R22, R110.reuse, 0x90e0, RZ ;  /* 0x000090e06e167810 */ /* 0x040fe20007ffe0ff */
[C---:B------:R-:W-:Y:S01]  /*2130*/  IMAD.U32 R20, R109.reuse, 0x2, R44 ;  /* 0x000000026d147824 */ /* 0x040fe200078e002c */
[----:B------:R-:W-:Y:S01]  /*2140*/  IADD3 R26, R110, 0x9120, RZ ;  /* 0x000091206e1a7810 */ /* 0x000fe20007ffe0ff */
[C---:B------:R-:W-:Y:S01]  /*2150*/  IMAD.U32 R64, R109.reuse, 0x2, R16 ;  /* 0x000000026d407824 */ /* 0x040fe200078e0010 */
[----:B------:R-:W-:Y:S01]  /*2160*/  LDSM.16.MT88.4 R52, [R52] ;  /* 0x000000003434783b */ /* 0x000fe20000004200 */
[----:B------:R-:W-:-:S02]  /*2170*/  IMAD.U32 R56, R109, 0x2, R18 ;  /* 0x000000026d387824 */ /* 0x000fc400078e0012 */
[C---:B------:R-:W-:Y:S01]  /*2180*/  IMAD.U32 R36, R109.reuse, 0x2, R22 ;  /* 0x000000026d247824 */ /* 0x040fe200078e0016 */
[----:B------:R-:W1:Y:S01]  /*2190*/  LDSM.16.M88.4 R16, [R17] ;  /* 0x000000001110783b */ /* 0x000e620000000200 */
[----:B------:R-:W-:-:S03]  /*21a0*/  IMAD.U32 R29, R109, 0x2, R26 ;  /* 0x000000026d1d7824 */ /* 0x000fc600078e001a */
[----:B------:R-:W2:Y:S04]  /*21b0*/  LDSM.16.MT88.4 R24, [R24] ;  /* 0x000000001818783b */ /* 0x000ea80000004200 */
[----:B------:R-:W3:Y:S04]  /*21c0*/  LDSM.16.MT88.4 R20, [R20] ;  /* 0x000000001414783b */ /* 0x000ee80000004200 */
[----:B------:R-:W4:Y:S04]  /*21d0*/  LDSM.16.MT88.4 R56, [R56] ;  /* 0x000000003838783b */ /* 0x000f280000004200 */
[----:B------:R-:W5:Y:S04]  /*21e0*/  LDSM.16.MT88.4 R28, [R29] ;  /* 0x000000001d1c783b */ /* 0x000f680000004200 */
[----:B------:R-:W4:Y:S04]  /*21f0*/  LDSM.16.MT88.4 R64, [R64] ;  /* 0x000000004040783b */ /* 0x000f280000004200 */
[----:B------:R-:W4:Y:S04]  /*2200*/  LDSM.16.MT88.4 R36, [R36] ;  /* 0x000000002424783b */ /* 0x000f280000004200 */
[----:B------:R-:W5:Y:S01]  /*2210*/  LDSM.16.MT88.4 R32, [R32] ;  /* 0x000000002020783b */ /* 0x000f620000004200 */
[C---:B-1----:R-:W-:Y:S08]  /*2220*/  HMMA.16816.F16 R60, R16.reuse, R54, R42 ;  /* 0x00000036103c723c */ /* 0x042ff0000000082a */
[C---:B--2---:R-:W-:Y:S07]  /*2230*/  HMMA.16816.F16 R82, R16.reuse, R24, R82 ;  /* 0x000000181052723c */ /* 0x044fee0000000852 */
[----:B------:R-:W-:Y:S01]  /*2240*/  IADD3 R24, R112, 0x20, RZ ;  /* 0x0000002070187810 */ /* 0x000fe20007ffe0ff */
[C---:B---3--:R-:W-:Y:S07]  /*2250*/  HMMA.16816.F16 R42, R16.reuse, R20, R76 ;  /* 0x00000014102a723c */ /* 0x048fee000000084c */
[C---:B------:R-:W-:Y:S01]  /*2260*/  IADD3 R20, R110.reuse, 0xa1a0, RZ ;  /* 0x0000a1a06e147810 */ /* 0x040fe20007ffe0ff */
[C---:B----4-:R-:W-:Y:S07]  /*2270*/  HMMA.16816.F16 R12, R16.reuse, R56, R12 ;  /* 0x00000038100c723c */ /* 0x050fee000000080c */
[----:B------:R-:W-:Y:S01]  /*2280*/  IMAD.U32 R56, R109, 0x2, R20 ;  /* 0x000000026d387824 */ /* 0x000fe200078e0014 */
[----:B-----5:R-:W-:Y:S01]  /*2290*/  HMMA.16816.F16 R86, R16, R28, R86 ;  /* 0x0000001c1056723c */ /* 0x020fe20000000856 */
[----:B------:R-:W-:-:S05]  /*22a0*/  IADD3 R20, R110, 0xa200, RZ ;  /* 0x0000a2006e147810 */ /* 0x000fca0007ffe0ff */
[----:B------:R-:W-:Y:S02]  /*22b0*/  IMAD.U32 R44, R109, 0x2, R20 ;  /* 0x000000026d2c7824 */ /* 0x000fe400078e0014 */
[----:B------:R-:W-:Y:S01]  /*22c0*/  HMMA.16816.F16 R80, R16, R26, R80 ;  /* 0x0000001a1050723c */ /* 0x000fe20000000850 */
[----:B------:R-:W-:Y:S01]  /*22d0*/  IMAD.U32 R28, R111, 0x2, R24 ;  /* 0x000000026f1c7824 */ /* 0x000fe200078e0018 */
[----:B------:R-:W-:-:S05]  /*22e0*/  IADD3 R24, R110, 0xa240, RZ ;  /* 0x0000a2406e187810 */ /* 0x000fca0007ffe0ff */
[C---:B------:R-:W-:Y:S01]  /*22f0*/  IADD3 R26, R110.reuse, 0xa180, RZ ;  /* 0x0000a1806e1a7810 */ /* 0x040fe20007ffe0ff */
[----:B------:R-:W-:Y:S04]  /*2300*/  HMMA.16816.F16 R14, R16, R64, R14 ;  /* 0x00000040100e723c */ /* 0x000fe8000000080e */
[----:B------:R-:W-:Y:S01]  /*2310*/  IMAD.U32 R88, R109, 0x2, R26 ;  /* 0x000000026d587824 */ /* 0x000fe200078e001a */
[----:B------:R-:W-:-:S03]  /*2320*/  IADD3 R26, R110, 0xa260, RZ ;  /* 0x0000a2606e1a7810 */ /* 0x000fc60007ffe0ff */
[C---:B------:R-:W-:Y:S01]  /*2330*/  HMMA.16816.F16 R64, R16.reuse, R58, R46 ;  /* 0x0000003a1040723c */ /* 0x040fe2000000082e */
[----:B------:R-:W-:Y:S04]  /*2340*/  LDSM.16.MT88.4 R56, [R56] ;  /* 0x000000003838783b */ /* 0x000fe80000004200 */
[----:B------:R-:W-:Y:S03]  /*2350*/  LDSM.16.MT88.4 R88, [R88] ;  /* 0x000000005858783b */ /* 0x000fe60000004200 */
[C---:B------:R-:W-:Y:S01]  /*2360*/  HMMA.16816.F16 R84, R16.reuse, R30, R84 ;  /* 0x0000001e1054723c */ /* 0x040fe20000000854 */
[----:B------:R-:W1:Y:S04]  /*2370*/  LDSM.16.M88.4 R28, [R28] ;  /* 0x000000001c1c783b */ /* 0x000e680000000200 */
[----:B------:R-:W2:Y:S03]  /*2380*/  LDSM.16.MT88.4 R44, [R44] ;  /* 0x000000002c2c783b */ /* 0x000ea60000004200 */
[C---:B------:R-:W-:Y:S08]  /*2390*/  HMMA.16816.F16 R62, R16.reuse, R52, R40 ;  /* 0x00000034103e723c */ /* 0x040ff00000000828 */
[C---:B------:R-:W-:Y:S08]  /*23a0*/  HMMA.16816.F16 R66, R16.reuse, R66, R50 ;  /* 0x000000421042723c */ /* 0x040ff00000000832 */
[C---:B------:R-:W-:Y:S08]  /*23b0*/  HMMA.16816.F16 R98, R16.reuse, R36, R72 ;  /* 0x000000241062723c */ /* 0x040ff00000000848 */
[C---:B------:R-:W-:Y:S08]  /*23c0*/  HMMA.16816.F16 R96, R16.reuse, R38, R74 ;  /* 0x000000261060723c */ /* 0x040ff0000000084a */
[C---:B------:R-:W-:Y:S07]  /*23d0*/  HMMA.16816.F16 R94, R16.reuse, R32, R68 ;  /* 0x00000020105e723c */ /* 0x040fee0000000844 */
[C---:B------:R-:W-:Y:S01]  /*23e0*/  IADD3 R32, R110.reuse, 0xb280, RZ ;  /* 0x0000b2806e207810 */ /* 0x040fe20007ffe0ff */
[----:B------:R-:W-:Y:S01]  /*23f0*/  HMMA.16816.F16 R92, R16, R34, R70 ;  /* 0x00000022105c723c */ /* 0x000fe20000000846 */
[----:B------:R-:W-:Y:S01]  /*2400*/  IMAD.U32 R33, R109, 0x2, R26 ;  /* 0x000000026d217824 */ /* 0x000fe200078e001a */
[----:B------:R-:W-:-:S05]  /*2410*/  IADD3 R68, R110, 0xb2c0, RZ ;  /* 0x0000b2c06e447810 */ /* 0x000fca0007ffe0ff */
[----:B------:R-:W-:Y:S01]  /*2420*/  IADD3 R34, R110, 0xb2a0, RZ ;  /* 0x0000b2a06e227810 */ /* 0x000fe20007ffe0ff */
[----:B------:R-:W-:Y:S01]  /*2430*/  HMMA.16816.F16 R40, R16, R22, R78 ;  /* 0x000000161028723c */ /* 0x000fe2000000084e */
[----:B------:R-:W-:-:S03]  /*2440*/  IMAD.U32 R68, R109, 0x2, R68 ;  /* 0x000000026d447824 */ /* 0x000fc600078e0044 */
[C---:B------:R-:W-:Y:S02]  /*2450*/  IMAD.U32 R20, R109.reuse, 0x2, R34 ;  /* 0x000000026d147824 */ /* 0x040fe400078e0022 */
[----:B------:R-:W-:Y:S01]  /*2460*/  LDSM.16.MT88.4 R76, [R68] ;  /* 0x00000000444c783b */ /* 0x000fe20000004200 */
[C---:B------:R-:W-:Y:S01]  /*2470*/  IADD3 R16, R110.reuse, 0xa1c0, RZ ;  /* 0x0000a1c06e107810 */ /* 0x040fe20007ffe0ff */
[C---:B------:R-:W-:Y:S01]  /*2480*/  IMAD.U32 R17, R109.reuse, 0x2, R24 ;  /* 0x000000026d117824 */ /* 0x040fe200078e0018 */
[----:B------:R-:W-:Y:S01]  /*2490*/  IADD3 R22, R110, 0xa220, RZ ;  /* 0x0000a2206e167810 */ /* 0x000fe20007ffe0ff */
[C---:B------:R-:W-:Y:S01]  /*24a0*/  IMAD.U32 R24, R109.reuse, 0x2, R32 ;  /* 0x000000026d187824 */ /* 0x040fe200078e0020 */
[C---:B-1----:R-:W-:Y:S01]  /*24b0*/  HMMA.16816.F16 R12, R28.reuse, R56, R12 ;  /* 0x000000381c0c723c */ /* 0x042fe2000000080c */
[C---:B------:R-:W-:Y:S01]  /*24c0*/  IMAD.U32 R100, R109.reuse, 0x2, R16 ;  /* 0x000000026d647824 */ /* 0x040fe200078e0010 */
[----:B------:R-:W-:Y:S01]  /*24d0*/  IADD3 R16, R112, 0x40, RZ ;  /* 0x0000004070107810 */ /* 0x000fe20007ffe0ff */
[----:B------:R-:W-:Y:S01]  /*24e0*/  IMAD.U32 R36, R109, 0x2, R22 ;  /* 0x000000026d247824 */ /* 0x000fe200078e0016 */
[----:B------:R-:W-:Y:S01]  /*24f0*/  IADD3 R18, R110, 0xa1e0, RZ ;  /* 0x0000a1e06e127810 */ /* 0x000fe20007ffe0ff */
[----:B------:R-:W-:Y:S01]  /*2500*/  LDSM.16.MT88.4 R20, [R20] ;  /* 0x000000001414783b */ /* 0x000fe20000004200 */
[----:B------:R-:W-:Y:S01]  /*2510*/  IADD3 R112, R112, 0x60, RZ ;  /* 0x0000006070707810 */ /* 0x000fe20007ffe0ff */
[----:B------:R-:W-:Y:S01]  /*2520*/  IMAD.U32 R52, R111, 0x2, R16 ;  /* 0x000000026f347824 */ /* 0x000fe200078e0010 */
[----:B------:R-:W-:Y:S01]  /*2530*/  HMMA.16816.F16 R14, R28, R88, R14 ;  /* 0x000000581c0e723c */ /* 0x000fe2000000080e */
[----:B------:R-:W-:Y:S01]  /*2540*/  LDSM.16.MT88.4 R24, [R24] ;  /* 0x000000001818783b */ /* 0x000fe20000004200 */
[----:B------:R-:W-:-:S03]  /*2550*/  IMAD.U32 R48, R109, 0x2, R18 ;  /* 0x000000026d307824 */ /* 0x000fc600078e0012 */
[----:B------:R-:W1:Y:S03]  /*2560*/  LDSM.16.M88.4 R52, [R52] ;  /* 0x000000003434783b */ /* 0x000e660000000200 */
[C---:B------:R-:W-:Y:S01]  /*2570*/  HMMA.16816.F16 R90, R28.reuse, R90, R66 ;  /* 0x0000005a1c5a723c */ /* 0x040fe20000000842 */
[----:B------:R-:W3:Y:S04]  /*2580*/  LDSM.16.MT88.4 R100, [R100] ;  /* 0x000000006464783b */ /* 0x000ee80000004200 */
[----:B------:R-:W4:Y:S03]  /*2590*/  LDSM.16.MT88.4 R16, [R17] ;  /* 0x000000001110783b */ /* 0x000f260000004200 */
[C---:B------:R-:W-:Y:S01]  /*25a0*/  HMMA.16816.F16 R88, R28.reuse, R58, R64 ;  /* 0x0000003a1c58723c */ /* 0x040fe20000000840 */
[----:B------:R-:W5:Y:S04]  /*25b0*/  LDSM.16.MT88.4 R48, [R48] ;  /* 0x000000003030783b */ /* 0x000f680000004200 */
[----:B------:R-:W3:Y:S03]  /*25c0*/  LDSM.16.MT88.4 R36, [R36] ;  /* 0x000000002424783b */ /* 0x000ee60000004200 */
[C---:B--2---:R-:W-:Y:S01]  /*25d0*/  HMMA.16816.F16 R94, R28.reuse, R44, R94 ;  /* 0x0000002c1c5e723c */ /* 0x044fe2000000085e */
[----:B------:R-:W2:Y:S07]  /*25e0*/  LDSM.16.MT88.4 R32, [R33] ;  /* 0x000000002120783b */ /* 0x000eae0000004200 */
[----:B------:R-:W-:Y:S08]  /*25f0*/  HMMA.16816.F16 R92, R28, R46, R92 ;  /* 0x0000002e1c5c723c */ /* 0x000ff0000000085c */
[C---:B-1----:R-:W-:Y:S07]  /*2600*/  HMMA.16816.F16 R12, R52.reuse, R20, R12 ;  /* 0x00000014340c723c */ /* 0x042fee000000080c */
[----:B------:R-:W-:Y:S01]  /*2610*/  IADD3 R20, R110, 0xb2e0, RZ ;  /* 0x0000b2e06e147810 */ /* 0x000fe20007ffe0ff */
[----:B------:R-:W-:Y:S01]  /*2620*/  HMMA.16816.F16 R14, R52, R24, R14 ;  /* 0x00000018340e723c */ /* 0x000fe2000000080e */
[----:B------:R-:W-:-:S03]  /*2630*/  IMAD.U32 R21, R111, 0x2, R112 ;  /* 0x000000026f157824 */ /* 0x000fc600078e0070 */
[C---:B------:R-:W-:Y:S01]  /*2640*/  IMAD.U32 R72, R109.reuse, 0x2, R20 ;  /* 0x000000026d487824 */ /* 0x040fe200078e0014 */
[C---:B------:R-:W-:Y:S02]  /*2650*/  IADD3 R20, R110.reuse, 0xb360, RZ ;  /* 0x0000b3606e147810 */ /* 0x040fe40007ffe0ff */
[C---:B------:R-:W-:Y:S01]  /*2660*/  IADD3 R24, R110.reuse, 0xb320, RZ ;  /* 0x0000b3206e187810 */ /* 0x040fe20007ffe0ff */
[C---:B------:R-:W-:Y:S02]  /*2670*/  HMMA.16816.F16 R90, R52.reuse, R26, R90 ;  /* 0x0000001a345a723c */ /* 0x040fe4000000085a */
[C---:B------:R-:W-:Y:S01]  /*2680*/  IMAD.U32 R56, R109.reuse, 0x2, R20 ;  /* 0x000000026d387824 */ /* 0x040fe200078e0014 */
[----:B------:R-:W1:Y:S01]  /*2690*/  LDSM.16.MT88.4 R72, [R72] ;  /* 0x000000004848783b */ /* 0x000e620000004200 */
[C---:B------:R-:W-:Y:S01]  /*26a0*/  IMAD.U32 R64, R109.reuse, 0x2, R24 ;  /* 0x000000026d407824 */ /* 0x040fe200078e0018 */
[C---:B------:R-:W-:Y:S02]  /*26b0*/  IADD3 R20, R110.reuse, 0xc3a0, RZ ;  /* 0x0000c3a06e147810 */ /* 0x040fe40007ffe0ff */
[C---:B------:R-:W-:Y:S01]  /*26c0*/  IADD3 R26, R110.reuse, 0xb340, RZ ;  /* 0x0000b3406e1a7810 */ /* 0x040fe20007ffe0ff */
[----:B------:R-:W-:Y:S01]  /*26d0*/  HMMA.16816.F16 R88, R52, R22, R88 ;  /* 0x000000163458723c */ /* 0x000fe20000000858 */
[----:B------:R-:W-:Y:S01]  /*26e0*/  LDSM.16.MT88.4 R56, [R56] ;  /* 0x000000003838783b */ /* 0x000fe20000004200 */
[----:B------:R-:W-:Y:S01]  /*26f0*/  IADD3 R24, R110, 0xc3c0, RZ ;  /* 0x0000c3c06e187810 */ /* 0x000fe20007ffe0ff */
[----:B------:R-:W-:-:S02]  /*2700*/  IMAD.U32 R44, R109, 0x2, R20 ;  /* 0x000000026d2c7824 */ /* 0x000fc400078e0014 */
[----:B------:R-:W-:Y:S02]  /*2710*/  LDSM.16.MT88.4 R64, [R64] ;  /* 0x000000004040783b */ /* 0x000fe40000004200 */
[C---:B------:R-:W-:Y:S01]  /*2720*/  IADD3 R22, R110.reuse, 0xb300, RZ ;  /* 0x0000b3006e167810 */ /* 0x040fe20007ffe0ff */
[----:B---3--:R-:W-:Y:S01]  /*2730*/  HMMA.16816.F16 R100, R28, R100, R62 ;  /* 0x000000641c64723c */ /* 0x008fe2000000083e */
[----:B------:R-:W-:Y:S03]  /*2740*/  LDSM.16.MT88.4 R44, [R44] ;  /* 0x000000002c2c783b */ /* 0x000fe60000004200 */
[----:B------:R-:W-:Y:S01]  /*2750*/  IMAD.U32 R68, R109, 0x2, R22 ;  /* 0x000000026d447824 */ /* 0x000fe200078e0016 */
[----:B------:R-:W-:-:S03]  /*2760*/  IADD3 R22, R110, 0xc380, RZ ;  /* 0x0000c3806e167810 */ /* 0x000fc60007ffe0ff */
[C---:B------:R-:W-:Y:S02]  /*2770*/  HMMA.16816.F16 R102, R28.reuse, R102, R60 ;  /* 0x000000661c66723c */ /* 0x040fe4000000083c */
[----:B------:R-:W3:Y:S05]  /*2780*/  LDSM.16.MT88.4 R68, [R68] ;  /* 0x000000004444783b */ /* 0x000eea0000004200 */
[----:B------:R-:W-:Y:S01]  /*2790*/  IMAD.U32 R60, R109, 0x2, R26 ;  /* 0x000000026d3c7824 */ /* 0x000fe200078e001a */
[----:B----4-:R-:W-:Y:S01]  /*27a0*/  HMMA.16816.F16 R82, R28, R16, R82 ;  /* 0x000000101c52723c */ /* 0x010fe20000000852 */
[----:B------:R-:W-:-:S04]  /*27b0*/  IADD3 R26, R110, 0xc3e0, RZ ;  /* 0x0000c3e06e1a7810 */ /* 0x000fc80007ffe0ff */
[----:B------:R-:W4:Y:S03]  /*27c0*/  LDSM.16.MT88.4 R60, [R60] ;  /* 0x000000003c3c783b */ /* 0x000f260000004200 */
[C---:B------:R-:W-:Y:S08]  /*27d0*/  HMMA.16816.F16 R80, R28.reuse, R18, R80 ;  /* 0x000000121c50723c */ /* 0x040ff00000000850 */
[C---:B-----5:R-:W-:Y:S07]  /*27e0*/  HMMA.16816.F16 R98, R28.reuse, R48, R98 ;  /* 0x000000301c62723c */ /* 0x060fee0000000862 */
[C---:B------:R-:W-:Y:S01]  /*27f0*/  IMAD.U32 R48, R109.reuse, 0x2, R22 ;  /* 0x000000026d307824 */ /* 0x040fe200078e0016 */
[C---:B------:R-:W-:Y:S01]  /*2800*/  HMMA.16816.F16 R96, R28.reuse, R50, R96 ;  /* 0x000000321c60723c */ /* 0x040fe20000000860 */
[----:B------:R-:W-:Y:S04]  /*2810*/  LDSM.16.M88.4 R20, [R21] ;  /* 0x000000001514783b */ /* 0x000fe80000000200 */
[----:B------:R-:W5:Y:S03]  /*2820*/  LDSM.16.MT88.4 R48, [R48] ;  /* 0x000000003030783b */ /* 0x000f660000004200 */
[C---:B------:R-:W-:Y:S07]  /*2830*/  HMMA.16816.F16 R86, R28.reuse, R36, R86 ;  /* 0x000000241c56723c */ /* 0x040fee0000000856 */
[C---:B------:R-:W-:Y:S01]  /*2840*/  IMAD.U32 R36, R109.reuse, 0x2, R26 ;  /* 0x000000026d247824 */ /* 0x040fe200078e001a */
[C---:B------:R-:W-:Y:S05]  /*2850*/  HMMA.16816.F16 R84, R28.reuse, R38, R84 ;  /* 0x000000261c54723c */ /* 0x040fea0000000854 */
[----:B------:R-:W-:Y:S03]  /*2860*/  LDSM.16.MT88.4 R36, [R36] ;  /* 0x000000002424783b */ /* 0x000fe60000004200 */
[C---:B--2---:R-:W-:Y:S07]  /*2870*/  HMMA.16816.F16 R18, R28.reuse, R32, R42 ;  /* 0x000000201c12723c */ /* 0x044fee000000082a */
[C---:B------:R-:W-:Y:S01]  /*2880*/  IADD3 R32, R110.reuse, 0xc440, RZ ;  /* 0x0000c4406e207810 */ /* 0x040fe20007ffe0ff */
[----:B------:R-:W-:Y:S07]  /*2890*/  HMMA.16816.F16 R16, R28, R34, R40 ;  /* 0x000000221c10723c */ /* 0x000fee0000000828 */
[C---:B------:R-:W-:Y:S01]  /*28a0*/  IADD3 R28, R110.reuse, 0xc400, RZ ;  /* 0x0000c4006e1c7810 */ /* 0x040fe20007ffe0ff */
[----:B------:R-:W-:Y:S01]  /*28b0*/  HMMA.16816.F16 R100, R52, R76, R100 ;  /* 0x0000004c3464723c */ /* 0x000fe20000000864 */
[C---:B------:R-:W-:Y:S01]  /*28c0*/  IADD3 R30, R110.reuse, 0xc420, RZ ;  /* 0x0000c4206e1e7810 */ /* 0x040fe20007ffe0ff */
[C---:B------:R-:W-:Y:S01]  /*28d0*/  IMAD.U32 R40, R109.reuse, 0x2, R24 ;  /* 0x000000026d287824 */ /* 0x040fe200078e0018 */
[----:B------:R-:W-:Y:S01]  /*28e0*/  IADD3 R110, R110, 0xc460, RZ ;  /* 0x0000c4606e6e7810 */ /* 0x000fe20007ffe0ff */
[----:B------:R-:W-:-:S02]  /*28f0*/  IMAD.U32 R33, R109, 0x2, R28 ;  /* 0x000000026d217824 */ /* 0x000fc400078e001c */
[C---:B------:R-:W-:Y:S02]  /*2900*/  IMAD.U32 R30, R109.reuse, 0x2, R30 ;  /* 0x000000026d1e7824 */ /* 0x040fe400078e001e */
[C---:B------:R-:W-:Y:S01]  /*2910*/  IMAD.U32 R24, R109.reuse, 0x2, R32 ;  /* 0x000000026d187824 */ /* 0x040fe200078e0020 */
[C---:B------:R-:W-:Y:S01]  /*2920*/  HMMA.16816.F16 R102, R52.reuse, R78, R102 ;  /* 0x0000004e3466723c */ /* 0x040fe20000000866 */
[----:B------:R-:W-:Y:S01]  /*2930*/  IMAD.U32 R76, R109, 0x2, R110 ;  /* 0x000000026d4c7824 */ /* 0x000fe200078e006e */
[----:B------:R-:W2:Y:S04]  /*2940*/  LDSM.16.MT88.4 R40, [R40] ;  /* 0x000000002828783b */ /* 0x000ea80000004200 */
[----:B------:R-:W2:Y:S02]  /*2950*/  LDSM.16.MT88.4 R32, [R33] ;  /* 0x000000002120783b */ /* 0x000ea40000004200 */
[C---:B-1----:R-:W-:Y:S02]  /*2960*/  HMMA.16816.F16 R72, R52.reuse, R72, R98 ;  /* 0x000000483448723c */ /* 0x042fe40000000862 */
[----:B------:R-:W1:Y:S04]  /*2970*/  LDSM.16.MT88.4 R28, [R30] ;  /* 0x000000001e1c783b */ /* 0x000e680000004200 */
[----:B------:R-:W1:Y:S02]  /*2980*/  LDSM.16.MT88.4 R24, [R24] ;  /* 0x000000001818783b */ /* 0x000e640000004200 */
[C---:B------:R-:W-:Y:S02]  /*2990*/  HMMA.16816.F16 R74, R52.reuse, R74, R96 ;  /* 0x0000004a344a723c */ /* 0x040fe40000000860 */
[----:B------:R-:W1:Y:S06]  /*29a0*/  LDSM.16.MT88.4 R76, [R76] ;  /* 0x000000004c4c783b */ /* 0x000e6c0000004200 */
[C---:B---3--:R-:W-:Y:S08]  /*29b0*/  HMMA.16816.F16 R68, R52.reuse, R68, R94 ;  /* 0x000000443444723c */ /* 0x048ff0000000085e */
[C---:B------:R-:W-:Y:S08]  /*29c0*/  HMMA.16816.F16 R70, R52.reuse, R70, R92 ;  /* 0x000000463446723c */ /* 0x040ff0000000085c */
[C---:B------:R-:W-:Y:S08]  /*29d0*/  HMMA.16816.F16 R64, R52.reuse, R64, R86 ;  /* 0x000000403440723c */ /* 0x040ff00000000856 */
[C---:B------:R-:W-:Y:S08]  /*29e0*/  HMMA.16816.F16 R66, R52.reuse, R66, R84 ;  /* 0x000000423442723c */ /* 0x040ff00000000854 */
[C---:B----4-:R-:W-:Y:S08]  /*29f0*/  HMMA.16816.F16 R60, R52.reuse, R60, R82 ;  /* 0x0000003c343c723c */ /* 0x050ff00000000852 */
[C---:B------:R-:W-:Y:S08]  /*2a00*/  HMMA.16816.F16 R62, R52.reuse, R62, R80 ;  /* 0x0000003e343e723c */ /* 0x040ff00000000850 */
[C---:B------:R-:W-:Y:S08]  /*2a10*/  HMMA.16816.F16 R18, R52.reuse, R56, R18 ;  /* 0x000000383412723c */ /* 0x040ff00000000812 */
[----:B------:R-:W-:Y:S08]  /*2a20*/  HMMA.16816.F16 R16, R52, R58, R16 ;  /* 0x0000003a3410723c */ /* 0x000ff00000000810 */
[C---:B-----5:R-:W-:Y:S08]  /*2a30*/  HMMA.16816.F16 R14, R20.reuse, R48, R14 ;  /* 0x00000030140e723c */ /* 0x060ff0000000080e */
[C---:B------:R-:W-:Y:S08]  /*2a40*/  HMMA.16816.F16 R50, R20.reuse, R50, R90 ;  /* 0x000000321432723c */ /* 0x040ff0000000085a */
[C---:B------:R-:W-:Y:S08]  /*2a50*/  HMMA.16816.F16 R12, R20.reuse, R44, R12 ;  /* 0x0000002c140c723c */ /* 0x040ff0000000080c */
[C---:B------:R-:W-:Y:S08]  /*2a60*/  HMMA.16816.F16 R46, R20.reuse, R46, R88 ;  /* 0x0000002e142e723c */ /* 0x040ff00000000858 */
[C---:B--2---:R-:W-:Y:S08]  /*2a70*/  HMMA.16816.F16 R40, R20.reuse, R40, R100 ;  /* 0x000000281428723c */ /* 0x044ff00000000864 */
[C---:B------:R-:W-:Y:S08]  /*2a80*/  HMMA.16816.F16 R42, R20.reuse, R42, R102 ;  /* 0x0000002a142a723c */ /* 0x040ff00000000866 */
[C---:B------:R-:W-:Y:S08]  /*2a90*/  HMMA.16816.F16 R72, R20.reuse, R36, R72 ;  /* 0x000000241448723c */ /* 0x040ff00000000848 */
[C---:B------:R-:W-:Y:S08]  /*2aa0*/  HMMA.16816.F16 R74, R20.reuse, R38, R74 ;  /* 0x00000026144a723c */ /* 0x040ff0000000084a */
[C---:B------:R-:W-:Y:S08]  /*2ab0*/  HMMA.16816.F16 R68, R20.reuse, R32, R68 ;  /* 0x000000201444723c */ /* 0x040ff00000000844 */
[C---:B------:R-:W-:Y:S08]  /*2ac0*/  HMMA.16816.F16 R70, R20.reuse, R34, R70 ;  /* 0x000000221446723c */ /* 0x040ff00000000846 */
[C---:B-1----:R-:W-:Y:S08]  /*2ad0*/  HMMA.16816.F16 R86, R20.reuse, R28, R64 ;  /* 0x0000001c1456723c */ /* 0x042ff00000000840 */
[C---:B------:R-:W-:Y:S08]  /*2ae0*/  HMMA.16816.F16 R84, R20.reuse, R30, R66 ;  /* 0x0000001e1454723c */ /* 0x040ff00000000842 */
[C---:B------:R-:W-:Y:S08]  /*2af0*/  HMMA.16816.F16 R82, R20.reuse, R24, R60 ;  /* 0x000000181452723c */ /* 0x040ff0000000083c */
[C---:B------:R-:W-:Y:S08]  /*2b00*/  HMMA.16816.F16 R80, R20.reuse, R26, R62 ;  /* 0x0000001a1450723c */ /* 0x040ff0000000083e */
[C---:B------:R-:W-:Y:S08]  /*2b10*/  HMMA.16816.F16 R76, R20.reuse, R76, R18 ;  /* 0x0000004c144c723c */ /* 0x040ff00000000812 */
[----:B------:R-:W-:Y:S01]  /*2b20*/  HMMA.16816.F16 R78, R20, R78, R16 ;  /* 0x0000004e144e723c */ /* 0x000fe20000000810 */
[----:B------:R-:W-:Y:S10]  /*2b30*/  @!UPT UIADD3 URZ, URZ, URZ, URZ ;  /* 0x0000003f3f3ff290 */ /* 0x000ff4000fffe03f */
[----:B------:R-:W-:Y:S11]  /*2b40*/  BRA `(.L_x_29) ;  /* 0x0000180000007947 */ /* 0x000ff60003800000 */
.L_x_28:
[----:B------:R-:W-:-:S04]  /*2b50*/  IADD3 R17, R104, 0x3, RZ ;  /* 0x0000000368117810 */ /* 0x000fc80007ffe0ff */
[----:B------:R-:W-:-:S13]  /*2b60*/  ISETP.GE.AND P0, PT, R17, UR5, PT ;  /* 0x0000000511007c0c */ /* 0x000fda000bf06270 */
[----:B------:R-:W-:Y:S05]  /*2b70*/  @!P0 BRA `(.L_x_30) ;  /* 0x0000002000008947 */ /* 0x000fea0003800000 */
[----:B------:R-:W-:-:S04]  /*2b80*/  DEPBAR.LE SB0, 0x0 ;  /* 0x000080000000791a */ /* 0x000fc80000000000 */
[----:B------:R-:W-:Y:S05]  /*2b90*/  BRA `(.L_x_29) ;  /* 0x000017b000007947 */ /* 0x000fea0003800000 */
.L_x_30:
[----:B------:R-:W-:Y:S01]  /*2ba0*/  ISETP.GT.AND P0, PT, R16, 0x1ff, PT ;  /* 0x000001ff1000780c */ /* 0x000fe20003f04270 */
[----:B------:R-:W-:-:S12]  /*2bb0*/  BSSY B1, `(.L_x_31) ;  /* 0x00000c9000017945 */ /* 0x000fd80003800000 */
[----:B------:R-:W-:Y:S05]  /*2bc0*/  @P0 BRA `(.L_x_32) ;  /* 0x00000c7000000947 */ /* 0x000fea0003800000 */
[C---:B------:R-:W-:Y:S01]  /*2bd0*/  IMNMX R18, R16.reuse, 0x1e0, !PT ;  /* 0x000001e010127817 */ /* 0x040fe20007800200 */
[----:B------:R-:W-:Y:S03]  /*2be0*/  BSSY B0, `(.L_x_33) ;  /* 0x0000051000007945 */ /* 0x000fe60003800000 */
[----:B------:R-:W-:Y:S01]  /*2bf0*/  IADD3 R22, -R16, 0x1f, R18 ;  /* 0x0000001f10167810 */ /* 0x000fe20007ffe112 */
[----:B------:R-:W-:-:S03]  /*2c00*/  IMAD.MOV.U32 R18, RZ, RZ, R16 ;  /* 0x000000ffff127224 */ /* 0x000fc600078e0010 */
[----:B------:R-:W-:-:S04]  /*2c10*/  LEA.HI R19, R22, 0x1, RZ, 0x1b ;  /* 0x0000000116137811 */ /* 0x000fc800078fd8ff */
[----:B------:R-:W-:-:S13]  /*2c20*/  LOP3.LUT P0, RZ, R19, 0x3, RZ, 0xc0, !PT ;  /* 0x0000000313ff7812 */ /* 0x000fda000780c0ff */
[----:B------:R-:W-:Y:S05]  /*2c30*/  @!P0 BRA `(.L_x_34) ;  /* 0x000004b000008947 */ /* 0x000fea0003800000 */
[----:B------:R-:W-:Y:S01]  /*2c40*/  IMAD R18, R104, 0x40, R105 ;  /* 0x0000004068127824 */ /* 0x000fe200078e0269 */
[----:B------:R-:W-:Y:S01]  /*2c50*/  LOP3.LUT R20, R19, 0x3, RZ, 0xc0, !PT ;  /* 0x0000000313147812 */ /* 0x000fe200078ec0ff */
[----:B------:R-:W-:Y:S01]  /*2c60*/  IMAD.IADD R21, R107, 0x1, R6 ;  /* 0x000000016b157824 */ /* 0x000fe200078e0206 */
[----:B------:R-:W-:Y:S02]  /*2c70*/  BSSY B2, `(.L_x_35) ;  /* 0x0000015000027945 */ /* 0x000fe40003800000 */
[----:B------:R-:W-:Y:S02]  /*2c80*/  IADD3 R23, R18, 0xc0, RZ ;  /* 0x000000c012177810 */ /* 0x000fe40007ffe0ff */
[----:B------:R-:W-:Y:S02]  /*2c90*/  ISETP.NE.AND P1, PT, R20, 0x1, PT ;  /* 0x000000011400780c */ /* 0x000fe40003f25270 */
[----:B------:R-:W-:-:S04]  /*2ca0*/  ISETP.GE.AND P0, PT, R23, c[0x0][0x180], PT ;  /* 0x0000600017007a0c */ /* 0x000fc80003f06270 */
[----:B------:R-:W-:-:S13]  /*2cb0*/  ISETP.GE.OR P0, PT, R21, c[0x0][0x178], P0 ;  /* 0x00005e0015007a0c */ /* 0x000fda0000706670 */
[----:B------:R-:W-:Y:S05]  /*2cc0*/  @P0 BRA `(.L_x_36) ;  /* 0x000000f000000947 */ /* 0x000fea0003800000 */
[----:B------:R-:W-:Y:S01]  /*2cd0*/  IADD3 R18, R104, -0x1, RZ ;  /* 0xffffffff68127810 */ /* 0x000fe20007ffe0ff */
[----:B------:R-:W-:Y:S01]  /*2ce0*/  IMAD R24, R21, c[0x0][0x180], RZ ;  /* 0x0000600015187a24 */ /* 0x000fe200078e02ff */
[----:B------:R-:W-:Y:S01]  /*2cf0*/  SHF.R.S32.HI R19, RZ, 0x1f, R23 ;  /* 0x0000001fff137819 */ /* 0x000fe20000011417 */
[----:B------:R-:W-:Y:S01]  /*2d00*/  IMAD R21, R6, 0x48, R105 ;  /* 0x0000004806157824 */ /* 0x000fe200078e0269 */
[----:B------:R-:W-:Y:S02]  /*2d10*/  LOP3.LUT R18, R18, 0x3, RZ, 0xc0, !PT ;  /* 0x0000000312127812 */ /* 0x000fe400078ec0ff */
[----:B------:R-:W-:-:S03]  /*2d20*/  IADD3 R23, P0, R24, R23, RZ ;  /* 0x0000001718177210 */ /* 0x000fc60007f1e0ff */
[----:B------:R-:W-:Y:S01]  /*2d30*/  IMAD R21, R18, 0x1200, R21 ;  /* 0x0000120012157824 */ /* 0x000fe200078e0215 */
[----:B------:R-:W-:Y:S02]  /*2d40*/  LEA.HI.X.SX32 R24, R24, R19, 0x1, P0 ;  /* 0x0000001318187211 */ /* 0x000fe400000f0eff */
[----:B------:R-:W-:Y:S01]  /*2d50*/  LEA R18, P0, R23, c[0x0][0x160], 0x1 ;  /* 0x0000580017127a11 */ /* 0x000fe200078008ff */
[----:B------:R-:W-:-:S03]  /*2d60*/  IMAD.SHL.U32 R21, R21, 0x2, RZ ;  /* 0x0000000215157824 */ /* 0x000fc600078e00ff */
[----:B------:R-:W-:-:S05]  /*2d70*/  LEA.HI.X R19, R23, c[0x0][0x164], R24, 0x1, P0 ;  /* 0x0000590017137a11 */ /* 0x000fca00000f0c18 */
[----:B------:R-:W-:Y:S01]  /*2d80*/  @!PT LDS RZ, [RZ] ;  /* 0x00000000fffff984 */ /* 0x000fe20000000800 */
[----:B------:R-:W-:Y:S01]  /*2d90*/  @!PT LDS RZ, [RZ] ;  /* 0x00000000fffff984 */ /* 0x000fe20000000800 */
[----:B------:R-:W-:Y:S01]  /*2da0*/  @!PT LDS RZ, [RZ] ;  /* 0x00000000fffff984 */ /* 0x000fe20000000800 */
[----:B------:R1:W-:Y:S04]  /*2db0*/  LDGSTS.E.128 [R21+0x80], [R18.64] ;  /* 0x0008000012157fae */ /* 0x0003e8000b921c46 */
.L_x_36:
[----:B------:R-:W-:Y:S05]  /*2dc0*/  BSYNC B2 ;  /* 0x0000000000027941 */ /* 0x000fea0003800000 */
.L_x_35:
[----:B-1----:R-:W-:Y:S01]  /*2dd0*/  IADD3 R18, R16, 0x20, RZ ;  /* 0x0000002010127810 */ /* 0x002fe20007ffe0ff */
[----:B------:R-:W-:Y:S05]  /*2de0*/  @!P1 BRA `(.L_x_34) ;  /* 0x0000030000009947 */ /* 0x000fea0003800000 */
[----:B------:R-:W-:Y:S01]  /*2df0*/  IMAD R18, R104, 0x40, R4 ;  /* 0x0000004068127824 */ /* 0x000fe200078e0204 */
[----:B------:R-:W-:Y:S01]  /*2e00*/  BSSY B2, `(.L_x_37) ;  /* 0x0000016000027945 */ /* 0x000fe20003800000 */
[----:B------:R-:W-:-:S03]  /*2e10*/  ISETP.NE.AND P1, PT, R20, 0x2, PT ;  /* 0x000000021400780c */ /* 0x000fc60003f25270 */
[----:B------:R-:W-:Y:S01]  /*2e20*/  IADD3 R19, R18, 0xc0, RZ ;  /* 0x000000c012137810 */ /* 0x000fe20007ffe0ff */
[----:B------:R-:W-:-:S03]  /*2e30*/  IMAD.IADD R18, R107, 0x1, R11 ;  /* 0x000000016b127824 */ /* 0x000fc600078e020b */
        /* <DEDUP_REMOVED lines=18> */
.L_x_38:
[----:B------:R-:W-:Y:S05]  /*2f60*/  BSYNC B2 ;  /* 0x0000000000027941 */ /* 0x000fea0003800000 */
.L_x_37:
[----:B-1----:R-:W-:Y:S01]  /*2f70*/  IADD3 R18, R16, 0x40, RZ ;  /* 0x0000004010127810 */ /* 0x002fe20007ffe0ff */
[----:B------:R-:W-:Y:S05]  /*2f80*/  @!P1 BRA `(.L_x_34) ;  /* 0x0000016000009947 */ /* 0x000fea0003800000 */
[----:B------:R-:W-:Y:S02]  /*2f90*/  IMAD R18, R104, 0x40, R7 ;  /* 0x0000004068127824 */ /* 0x000fe400078e0207 */
[----:B------:R-:W-:-:S03]  /*2fa0*/  IMAD.IADD R19, R107, 0x1, R0 ;  /* 0x000000016b137824 */ /* 0x000fc600078e0200 */
[----:B------:R-:W-:Y:S02]  /*2fb0*/  IADD3 R21, R18, 0xc0, RZ ;  /* 0x000000c012157810 */ /* 0x000fe40007ffe0ff */
[----:B------:R-:W-:Y:S02]  /*2fc0*/  IADD3 R18, R16, 0x60, RZ ;  /* 0x0000006010127810 */ /* 0x000fe40007ffe0ff */
[----:B------:R-:W-:-:S04]  /*2fd0*/  ISETP.GE.AND P0, PT, R21, c[0x0][0x180], PT ;  /* 0x0000600015007a0c */ /* 0x000fc80003f06270 */
[----:B------:R-:W-:-:S13]  /*2fe0*/  ISETP.GE.OR P0, PT, R19, c[0x0][0x178], P0 ;  /* 0x00005e0013007a0c */ /* 0x000fda0000706670 */
[----:B------:R-:W-:Y:S05]  /*2ff0*/  @P0 BRA `(.L_x_34) ;  /* 0x000000f000000947 */ /* 0x000fea0003800000 */
[----:B------:R-:W-:Y:S01]  /*3000*/  IADD3 R20, R104, -0x1, RZ ;  /* 0xffffffff68147810 */ /* 0x000fe20007ffe0ff */
[----:B------:R-:W-:Y:S02]  /*3010*/  IMAD R23, R19, c[0x0][0x180], RZ ;  /* 0x0000600013177a24 */ /* 0x000fe400078e02ff */
[----:B------:R-:W-:Y:S01]  /*3020*/  IMAD R24, R0, 0x48, R7 ;  /* 0x0000004800187824 */ /* 0x000fe200078e0207 */
[----:B------:R-:W-:Y:S02]  /*3030*/  LOP3.LUT R19, R20, 0x3, RZ, 0xc0, !PT ;  /* 0x0000000314137812 */ /* 0x000fe400078ec0ff */
[----:B------:R-:W-:Y:S02]  /*3040*/  SHF.R.S32.HI R20, RZ, 0x1f, R21 ;  /* 0x0000001fff147819 */ /* 0x000fe40000011415 */
[----:B------:R-:W-:Y:S01]  /*3050*/  IADD3 R21, P0, R23, R21, RZ ;  /* 0x0000001517157210 */ /* 0x000fe20007f1e0ff */
[----:B------:R-:W-:-:S03]  /*3060*/  IMAD R19, R19, 0x1200, R24 ;  /* 0x0000120013137824 */ /* 0x000fc600078e0218 */
[----:B------:R-:W-:Y:S01]  /*3070*/  LEA.HI.X.SX32 R24, R23, R20, 0x1, P0 ;  /* 0x0000001417187211 */ /* 0x000fe200000f0eff */
[----:B------:R-:W-:Y:S01]  /*3080*/  IMAD.SHL.U32 R19, R19, 0x2, RZ ;  /* 0x0000000213137824 */ /* 0x000fe200078e00ff */
[----:B------:R-:W-:-:S04]  /*3090*/  LEA R20, P0, R21, c[0x0][0x160], 0x1 ;  /* 0x0000580015147a11 */ /* 0x000fc800078008ff */
[----:B------:R-:W-:-:S05]  /*30a0*/  LEA.HI.X R21, R21, c[0x0][0x164], R24, 0x1, P0 ;  /* 0x0000590015157a11 */ /* 0x000fca00000f0c18 */
[----:B------:R-:W-:Y:S01]  /*30b0*/  @!PT LDS RZ, [RZ] ;  /* 0x00000000fffff984 */ /* 0x000fe20000000800 */
[----:B------:R-:W-:Y:S01]  /*30c0*/  @!PT LDS RZ, [RZ] ;  /* 0x00000000fffff984 */ /* 0x000fe20000000800 */
[----:B------:R-:W-:Y:S01]  /*30d0*/  @!PT LDS RZ, [RZ] ;  /* 0x00000000fffff984 */ /* 0x000fe20000000800 */
[----:B------:R1:W-:Y:S04]  /*30e0*/  LDGSTS.E.128 [R19+0x80], [R20.64] ;  /* 0x0008000014137fae */ /* 0x0003e8000b921c46 */
.L_x_34:
[----:B------:R-:W-:Y:S05]  /*30f0*/  BSYNC B0 ;  /* 0x0000000000007941 */ /* 0x000fea0003800000 */
.L_x_33:
[----:B------:R-:W-:-:S13]  /*3100*/  ISETP.GE.U32.AND P0, PT, R22, 0x60, PT ;  /* 0x000000601600780c */ /* 0x000fda0003f06070 */
[----:B------:R-:W-:Y:S05]  /*3110*/  @!P0 BRA `(.L_x_32) ;  /* 0x0000072000008947 */ /* 0x000fea0003800000 */
[----:B-1----:R-:W-:-:S03]  /*3120*/  IMAD.SHL.U32 R19, R18, 0x8, RZ ;  /* 0x0000000812137824 */ /* 0x002fc600078e00ff */
.L_x_41:
[----:B------:R-:W-:Y:S01]  /*3130*/  IADD3 R20, R18, 0x20, RZ ;  /* 0x0000002012147810 */ /* 0x000fe20007ffe0ff */
[----:B------:R-:W-:Y:S01]  /*3140*/  BSSY B0, `(.L_x_39) ;  /* 0x000006c000007945 */ /* 0x000fe20003800000 */
[C---:B------:R-:W-:Y:S02]  /*3150*/  IADD3 R25, R19.reuse, 0x200, RZ ;  /* 0x0000020013197810 */ /* 0x040fe40007ffe0ff */
[----:B------:R-:W-:Y:S02]  /*3160*/  SHF.R.S32.HI R21, RZ, 0x1f, R20 ;  /* 0x0000001fff157819 */ /* 0x000fe40000011414 */
[----:B------:R-:W-:Y:S02]  /*3170*/  IADD3 R23, R19, 0x100, RZ ;  /* 0x0000010013177810 */ /* 0x000fe40007ffe0ff */
[----:B------:R-:W-:Y:S02]  /*3180*/  LEA.HI R22, R21, R20, RZ, 0x3 ;  /* 0x0000001415167211 */ /* 0x000fe400078f18ff */
[----:B------:R-:W-:-:S02]  /*3190*/  SHF.R.S32.HI R20, RZ, 0x1f, R19 ;  /* 0x0000001fff147819 */ /* 0x000fc40000011413 */
[----:B------:R-:W-:Y:S02]  /*31a0*/  IADD3 R21, R18, 0x40, RZ ;  /* 0x0000004012157810 */ /* 0x000fe40007ffe0ff */
[----:B------:R-:W-:Y:S02]  /*31b0*/  LEA.HI R20, R20, R19, RZ, 0x6 ;  /* 0x0000001314147211 */ /* 0x000fe400078f30ff */
[----:B------:R-:W-:Y:S02]  /*31c0*/  SHF.R.S32.HI R28, RZ, 0x1f, R25 ;  /* 0x0000001fff1c7819 */ /* 0x000fe40000011419 */
[----:B------:R-:W-:Y:S02]  /*31d0*/  SHF.R.S32.HI R26, RZ, 0x1f, R21 ;  /* 0x0000001fff1a7819 */ /* 0x000fe40000011415 */
[----:B------:R-:W-:Y:S02]  /*31e0*/  LOP3.LUT R20, R20, 0xffffffc0, RZ, 0xc0, !PT ;  /* 0xffffffc014147812 */ /* 0x000fe400078ec0ff */
[----:B------:R-:W-:-:S02]  /*31f0*/  SHF.R.S32.HI R24, RZ, 0x1f, R23 ;  /* 0x0000001fff187819 */ /* 0x000fc40000011417 */
[----:B------:R-:W-:Y:S01]  /*3200*/  LEA.HI R28, R28, R25, RZ, 0x6 ;  /* 0x000000191c1c7211 */ /* 0x000fe200078f30ff */
[----:B------:R-:W-:Y:S01]  /*3210*/  IMAD.IADD R29, R19, 0x1, -R20 ;  /* 0x00000001131d7824 */ /* 0x000fe200078e0a14 */
[----:B------:R-:W-:Y:S02]  /*3220*/  LEA.HI R26, R26, R21, RZ, 0x3 ;  /* 0x000000151a1a7211 */ /* 0x000fe400078f18ff */
[----:B------:R-:W-:Y:S01]  /*3230*/  SHF.R.S32.HI R21, RZ, 0x1f, R18 ;  /* 0x0000001fff157819 */ /* 0x000fe20000011412 */
[----:B------:R-:W-:Y:S01]  /*3240*/  IMAD R20, R104, 0x40, R29 ;  /* 0x0000004068147824 */ /* 0x000fe200078e021d */
[----:B------:R-:W-:Y:S02]  /*3250*/  LEA.HI R24, R24, R23, RZ, 0x6 ;  /* 0x0000001718187211 */ /* 0x000fe400078f30ff */
[----:B------:R-:W-:Y:S02]  /*3260*/  LOP3.LUT R28, R28, 0xffffffc0, RZ, 0xc0, !PT ;  /* 0xffffffc01c1c7812 */ /* 0x000fe400078ec0ff */
[----:B------:R-:W-:-:S02]  /*3270*/  LEA.HI R21, R21, R18, RZ, 0x3 ;  /* 0x0000001215157211 */ /* 0x000fc400078f18ff */
[----:B------:R-:W-:Y:S01]  /*3280*/  LOP3.LUT R24, R24, 0xffffffc0, RZ, 0xc0, !PT ;  /* 0xffffffc018187812 */ /* 0x000fe200078ec0ff */
[----:B------:R-:W-:Y:S01]  /*3290*/  IMAD.IADD R35, R25, 0x1, -R28 ;  /* 0x0000000119237824 */ /* 0x000fe200078e0a1c */
[----:B------:R-:W-:Y:S02]  /*32a0*/  SHF.R.S32.HI R28, RZ, 0x3, R21 ;  /* 0x00000003ff1c7819 */ /* 0x000fe40000011415 */
[----:B------:R-:W-:Y:S01]  /*32b0*/  IADD3 R31, R20, 0xc0, RZ ;  /* 0x000000c0141f7810 */ /* 0x000fe20007ffe0ff */
[----:B------:R-:W-:Y:S01]  /*32c0*/  IMAD.IADD R33, R23, 0x1, -R24 ;  /* 0x0000000117217824 */ /* 0x000fe200078e0a18 */
[----:B------:R-:W-:Y:S01]  /*32d0*/  IADD3 R24, R19, 0x300, RZ ;  /* 0x0000030013187810 */ /* 0x000fe20007ffe0ff */
[----:B------:R-:W-:Y:S01]  /*32e0*/  IMAD.IADD R27, R107, 0x1, R28 ;  /* 0x000000016b1b7824 */ /* 0x000fe200078e021c */
[----:B------:R-:W-:Y:S01]  /*32f0*/  ISETP.GE.AND P1, PT, R31, c[0x0][0x180], PT ;  /* 0x000060001f007a0c */ /* 0x000fe20003f26270 */
[C---:B------:R-:W-:Y:S01]  /*3300*/  IMAD R20, R104.reuse, 0x40, R33 ;  /* 0x0000004068147824 */ /* 0x040fe200078e0221 */
[----:B------:R-:W-:Y:S01]  /*3310*/  SHF.R.S32.HI R30, RZ, 0x3, R22 ;  /* 0x00000003ff1e7819 */ /* 0x000fe20000011416 */
[----:B------:R-:W-:Y:S01]  /*3320*/  IMAD R21, R104, 0x40, R35 ;  /* 0x0000004068157824 */ /* 0x000fe200078e0223 */
[----:B------:R-:W-:-:S02]  /*3330*/  ISETP.GE.OR P1, PT, R27, c[0x0][0x178], P1 ;  /* 0x00005e001b007a0c */ /* 0x000fc40000f26670 */
[----:B------:R-:W-:Y:S01]  /*3340*/  IADD3 R34, R20, 0xc0, RZ ;  /* 0x000000c014227810 */ /* 0x000fe20007ffe0ff */
[----:B------:R-:W-:Y:S01]  /*3350*/  IMAD.IADD R32, R107, 0x1, R30 ;  /* 0x000000016b207824 */ /* 0x000fe200078e021e */
[----:B------:R-:W-:Y:S02]  /*3360*/  SHF.R.S32.HI R25, RZ, 0x1f, R24 ;  /* 0x0000001fff197819 */ /* 0x000fe40000011418 */
[----:B------:R-:W-:Y:S02]  /*3370*/  SHF.R.S32.HI R36, RZ, 0x3, R26 ;  /* 0x00000003ff247819 */ /* 0x000fe4000001141a */
[----:B------:R-:W-:Y:S02]  /*3380*/  ISETP.GE.AND P0, PT, R34, c[0x0][0x180], PT ;  /* 0x0000600022007a0c */ /* 0x000fe40003f06270 */
[----:B------:R-:W-:Y:S01]  /*3390*/  IADD3 R39, R21, 0xc0, RZ ;  /* 0x000000c015277810 */ /* 0x000fe20007ffe0ff */
[----:B------:R-:W-:Y:S01]  /*33a0*/  IMAD.IADD R37, R107, 0x1, R36 ;  /* 0x000000016b257824 */ /* 0x000fe200078e0224 */
[----:B------:R-:W-:Y:S01]  /*33b0*/  LEA.HI R25, R25, R24, RZ, 0x6 ;  /* 0x0000001819197211 */ /* 0x000fe200078f30ff */
[----:B------:R-:W-:Y:S01]  /*33c0*/  @!P1 IMAD R20, R27, c[0x0][0x180], RZ ;  /* 0x000060001b149a24 */ /* 0x000fe200078e02ff */
[----:B------:R-:W-:Y:S01]  /*33d0*/  IADD3 R23, R18, 0x60, RZ ;  /* 0x0000006012177810 */ /* 0x000fe20007ffe0ff */
[----:B------:R-:W-:Y:S01]  /*33e0*/  @!P1 IMAD R21, R28, 0x48, R29 ;  /* 0x000000481c159824 */ /* 0x000fe200078e021d */
[----:B------:R-:W-:-:S02]  /*33f0*/  ISETP.GE.OR P0, PT, R32, c[0x0][0x178], P0 ;  /* 0x00005e0020007a0c */ /* 0x000fc40000706670 */
[----:B------:R-:W-:Y:S02]  /*3400*/  ISETP.GE.AND P2, PT, R39, c[0x0][0x180], PT ;  /* 0x0000600027007a0c */ /* 0x000fe40003f46270 */
[----:B------:R-:W-:Y:S02]  /*3410*/  LOP3.LUT R25, R25, 0xffffffc0, RZ, 0xc0, !PT ;  /* 0xffffffc019197812 */ /* 0x000fe400078ec0ff */
[----:B------:R-:W-:Y:S02]  /*3420*/  SHF.R.S32.HI R22, RZ, 0x1f, R23 ;  /* 0x0000001fff167819 */ /* 0x000fe40000011417 */
[----:B------:R-:W-:Y:S01]  /*3430*/  ISETP.GE.OR P2, PT, R37, c[0x0][0x178], P2 ;  /* 0x00005e0025007a0c */ /* 0x000fe20001746670 */
[----:B------:R-:W-:Y:S01]  /*3440*/  IMAD.IADD R45, R24, 0x1, -R25 ;  /* 0x00000001182d7824 */ /* 0x000fe200078e0a19 */
[----:B------:R-:W-:Y:S02]  /*3450*/  LEA.HI R26, R22, R23, RZ, 0x3 ;  /* 0x00000017161a7211 */ /* 0x000fe400078f18ff */
[----:B------:R-:W-:Y:S01]  /*3460*/  @!P1 IADD3 R25, R104, -0x1, RZ ;  /* 0xffffffff68199810 */ /* 0x000fe20007ffe0ff */
[----:B------:R-:W-:Y:S01]  /*3470*/  @!P0 IMAD R22, R30, 0x48, R33 ;  /* 0x000000481e168824 */ /* 0x000fe200078e0221 */
[----:B------:R-:W-:-:S02]  /*3480*/  @!P1 SHF.R.S32.HI R23, RZ, 0x1f, R31 ;  /* 0x0000001fff179819 */ /* 0x000fc4000001141f */
[----:B------:R-:W-:Y:S02]  /*3490*/  @!P1 IADD3 R24, P3, R31, R20, RZ ;  /* 0x000000141f189210 */ /* 0x000fe40007f7e0ff */
[----:B------:R-:W-:Y:S02]  /*34a0*/  @!P1 LOP3.LUT R28, R25, 0x3, RZ, 0xc0, !PT ;  /* 0x00000003191c9812 */ /* 0x000fe400078ec0ff */
[----:B------:R-:W-:Y:S01]  /*34b0*/  @!P1 LEA.HI.X.SX32 R29, R20, R23, 0x1, P3 ;  /* 0x00000017141d9211 */ /* 0x000fe200018f0eff */
[----:B------:R-:W-:Y:S01]  /*34c0*/  @!P0 IMAD R23, R32, c[0x0][0x180], RZ ;  /* 0x0000600020178a24 */ /* 0x000fe200078e02ff */
[----:B------:R-:W-:Y:S01]  /*34d0*/  @!P1 LEA R20, P3, R24, c[0x0][0x160], 0x1 ;  /* 0x0000580018149a11 */ /* 0x000fe200078608ff */
[----:B------:R-:W-:Y:S01]  /*34e0*/  @!P1 IMAD R27, R28, 0x1200, R21 ;  /* 0x000012001c1b9824 */ /* 0x000fe200078e0215 */
[----:B------:R-:W-:Y:S01]  /*34f0*/  @!P0 SHF.R.S32.HI R28, RZ, 0x1f, R34 ;  /* 0x0000001fff1c8819 */ /* 0x000fe20000011422 */
[----:B------:R-:W-:Y:S01]  /*3500*/  @!P2 IMAD R25, R36, 0x48, R35 ;  /* 0x000000482419a824 */ /* 0x000fe200078e0223 */
[----:B------:R-:W-:Y:S01]  /*3510*/  @!P1 LEA.HI.X R21, R24, c[0x0][0x164], R29, 0x1, P3 ;  /* 0x0000590018159a11 */ /* 0x000fe200018f0c1d */
[----:B------:R-:W-:Y:S01]  /*3520*/  @!P2 IMAD R24, R37, c[0x0][0x180], RZ ;  /* 0x000060002518aa24 */ /* 0x000fe200078e02ff */
[----:B------:R-:W-:Y:S01]  /*3530*/  @!P0 IADD3 R30, P3, R34, R23, RZ ;  /* 0x00000017221e8210 */ /* 0x000fe20007f7e0ff */
[----:B------:R-:W-:Y:S01]  /*3540*/  @!P1 IMAD.SHL.U32 R27, R27, 0x2, RZ ;  /* 0x000000021b1b9824 */ /* 0x000fe200078e00ff */
[----:B------:R-:W-:-:S02]  /*3550*/  @!P0 IADD3 R29, R104, -0x1, RZ ;  /* 0xffffffff681d8810 */ /* 0x000fc40007ffe0ff */
[----:B------:R-:W-:Y:S02]  /*3560*/  @!P2 IADD3 R31, R104, -0x1, RZ ;  /* 0xffffffff681fa810 */ /* 0x000fe40007ffe0ff */
[----:B------:R-:W-:Y:S01]  /*3570*/  @!P0 LEA.HI.X.SX32 R35, R23, R28, 0x1, P3 ;  /* 0x0000001c17238211 */ /* 0x000fe200018f0eff */
[----:B------:R-:W-:Y:S01]  /*3580*/  @!PT LDS RZ, [RZ] ;  /* 0x00000000fffff984 */ /* 0x000fe20000000800 */
[----:B------:R-:W-:Y:S01]  /*3590*/  @!PT LDS RZ, [RZ] ;  /* 0x00000000fffff984 */ /* 0x000fe20000000800 */
[----:B------:R-:W-:Y:S01]  /*35a0*/  @!PT LDS RZ, [RZ] ;  /* 0x00000000fffff984 */ /* 0x000fe20000000800 */
[----:B------:R1:W-:Y:S01]  /*35b0*/  @!P1 LDGSTS.E.128 [R27+0x80], [R20.64] ;  /* 0x00080000141b9fae */ /* 0x0003e2000b921c46 */
[----:B------:R-:W-:Y:S02]  /*35c0*/  @!P2 SHF.R.S32.HI R23, RZ, 0x1f, R39 ;  /* 0x0000001fff17a819 */ /* 0x000fe40000011427 */
[----:B------:R-:W-:Y:S02]  /*35d0*/  @!P2 IADD3 R28, P4, R39, R24, RZ ;  /* 0x00000018271ca210 */ /* 0x000fe40007f9e0ff */
[----:B------:R-:W-:Y:S02]  /*35e0*/  @!P0 LOP3.LUT R29, R29, 0x3, RZ, 0xc0, !PT ;  /* 0x000000031d1d8812 */ /* 0x000fe400078ec0ff */
[----:B------:R-:W-:-:S02]  /*35f0*/  @!P2 LOP3.LUT R32, R31, 0x3, RZ, 0xc0, !PT ;  /* 0x000000031f20a812 */ /* 0x000fc400078ec0ff */
[----:B------:R-:W-:Y:S01]  /*3600*/  @!P2 LEA.HI.X.SX32 R33, R24, R23, 0x1, P4 ;  /* 0x000000171821a211 */ /* 0x000fe200020f0eff */
[----:B------:R-:W-:Y:S01]  /*3610*/  @!P0 IMAD R29, R29, 0x1200, R22 ;  /* 0x000012001d1d8824 */ /* 0x000fe200078e0216 */
[----:B------:R-:W-:Y:S01]  /*3620*/  @!P2 LEA R24, P4, R28, c[0x0][0x160], 0x1 ;  /* 0x000058001c18aa11 */ /* 0x000fe200078808ff */
[----:B------:R-:W-:Y:S01]  /*3630*/  @!P2 IMAD R31, R32, 0x1200, R25 ;  /* 0x00001200201fa824 */ /* 0x000fe200078e0219 */
[----:B------:R-:W-:Y:S01]  /*3640*/  @!P0 LEA R22, P3, R30, c[0x0][0x160], 0x1 ;  /* 0x000058001e168a11 */ /* 0x000fe200078608ff */
[----:B------:R-:W-:Y:S01]  /*3650*/  @!P0 IMAD.SHL.U32 R29, R29, 0x2, RZ ;  /* 0x000000021d1d8824 */ /* 0x000fe200078e00ff */
[----:B------:R-:W-:Y:S01]  /*3660*/  @!P2 LEA.HI.X R25, R28, c[0x0][0x164], R33, 0x1, P4 ;  /* 0x000059001c19aa11 */ /* 0x000fe200020f0c21 */
[----:B------:R-:W-:Y:S01]  /*3670*/  IMAD R28, R104, 0x40, R45 ;  /* 0x00000040681c7824 */ /* 0x000fe200078e022d */
[----:B------:R-:W-:Y:S01]  /*3680*/  @!P0 LEA.HI.X R23, R30, c[0x0][0x164], R35, 0x1, P3 ;  /* 0x000059001e178a11 */ /* 0x000fe200018f0c23 */
[----:B------:R-:W-:Y:S01]  /*3690*/  @!P2 IMAD.SHL.U32 R31, R31, 0x2, RZ ;  /* 0x000000021f1fa824 */ /* 0x000fe200078e00ff */
[----:B------:R-:W-:-:S02]  /*36a0*/  SHF.R.S32.HI R30, RZ, 0x3, R26 ;  /* 0x00000003ff1e7819 */ /* 0x000fc4000001141a */
[----:B------:R-:W-:Y:S01]  /*36b0*/  IADD3 R33, R28, 0xc0, RZ ;  /* 0x000000c01c217810 */ /* 0x000fe20007ffe0ff */
[----:B------:R1:W-:Y:S01]  /*36c0*/  @!P0 LDGSTS.E.128 [R29+0x80], [R22.64] ;  /* 0x00080000161d8fae */ /* 0x0003e2000b921c46 */
[C---:B------:R-:W-:Y:S01]  /*36d0*/  ISETP.GE.AND P0, PT, R18.reuse, 0x180, PT ;  /* 0x000001801200780c */ /* 0x040fe20003f06270 */
[----:B------:R-:W-:Y:S01]  /*36e0*/  IMAD.IADD R28, R107, 0x1, R30 ;  /* 0x000000016b1c7824 */ /* 0x000fe200078e021e */
[----:B------:R-:W-:Y:S01]  /*36f0*/  ISETP.GE.AND P1, PT, R33, c[0x0][0x180], PT ;  /* 0x0000600021007a0c */ /* 0x000fe20003f26270 */
[----:B------:R1:W-:Y:S01]  /*3700*/  @!P2 LDGSTS.E.128 [R31+0x80], [R24.64] ;  /* 0x00080000181fafae */ /* 0x0003e2000b921c46 */
[----:B------:R-:W-:Y:S02]  /*3710*/  IADD3 R26, R18, 0x80, RZ ;  /* 0x00000080121a7810 */ /* 0x000fe40007ffe0ff */
[----:B------:R-:W-:-:S13]  /*3720*/  ISETP.GE.OR P1, PT, R28, c[0x0][0x178], P1 ;  /* 0x00005e001c007a0c */ /* 0x000fda0000f26670 */
[----:B------:R-:W-:Y:S05]  /*3730*/  @P1 BRA `(.L_x_40) ;  /* 0x000000c000001947 */ /* 0x000fea0003800000 */
[----:B-1----:R-:W-:Y:S01]  /*3740*/  IADD3 R21, R104, -0x1, RZ ;  /* 0xffffffff68157810 */ /* 0x002fe20007ffe0ff */
        /* <DEDUP_REMOVED lines=10> */
[----:B------:R1:W-:Y:S04]  /*37f0*/  LDGSTS.E.128 [R23+0x80], [R20.64] ;  /* 0x0008000014177fae */ /* 0x0003e8000b921c46 */
.L_x_40:
[----:B-1----:R-:W-:Y:S05]  /*3800*/  BSYNC B0 ;  /* 0x0000000000007941 */ /* 0x002fea0003800000 */
.L_x_39:
[----:B------:R-:W-:Y:S01]  /*3810*/  IMAD.MOV.U32 R18, RZ, RZ, R26 ;  /* 0x000000ffff127224 */ /* 0x000fe200078e001a */
[----:B------:R-:W-:Y:S01]  /*3820*/  IADD3 R19, R19, 0x400, RZ ;  /* 0x0000040013137810 */ /* 0x000fe20007ffe0ff */
[----:B------:R-:W-:Y:S05]  /*3830*/  @!P0 BRA `(.L_x_41) ;  /* 0xfffff8f000008947 */ /* 0x000fea000383ffff */
.L_x_32:
[----:B------:R-:W-:Y:S05]  /*3840*/  BSYNC B1 ;  /* 0x0000000000017941 */ /* 0x000fea0003800000 */
.L_x_31:
[----:B------:R-:W-:Y:S01]  /*3850*/  ISETP.GT.AND P0, PT, R16, 0x3ff, PT ;  /* 0x000003ff1000780c */ /* 0x000fe20003f04270 */
[----:B------:R-:W-:-:S12]  /*3860*/  BSSY B0, `(.L_x_42) ;  /* 0x00000ac000007945 */ /* 0x000fd80003800000 */
[----:B------:R-:W-:Y:S05]  /*3870*/  @P0 BRA `(.L_x_43) ;  /* 0x00000aa000000947 */ /* 0x000fea0003800000 */
[C---:B-1----:R-:W-:Y:S01]  /*3880*/  IMNMX R19, R16.reuse, 0x3e0, !PT ;  /* 0x000003e010137817 */ /* 0x042fe20007800200 */
[----:B------:R-:W-:Y:S01]  /*3890*/  BSSY B1, `(.L_x_44) ;  /* 0x0000045000017945 */ /* 0x000fe20003800000 */
[----:B------:R-:W-:Y:S02]  /*38a0*/  LOP3.LUT R18, R17, 0x3, RZ, 0xc0, !PT ;  /* 0x0000000311127812 */ /* 0x000fe400078ec0ff */
[----:B------:R-:W-:-:S04]  /*38b0*/  IADD3 R23, -R16, 0x1f, R19 ;  /* 0x0000001f10177810 */ /* 0x000fc80007ffe113 */
[----:B------:R-:W-:-:S04]  /*38c0*/  LEA.HI R19, R23, 0x1, RZ, 0x1b ;  /* 0x0000000117137811 */ /* 0x000fc800078fd8ff */
[----:B------:R-:W-:Y:S01]  /*38d0*/  LOP3.LUT P0, RZ, R19, 0x3, RZ, 0xc0, !PT ;  /* 0x0000000313ff7812 */ /* 0x000fe2000780c0ff */
[----:B------:R-:W-:-:S04]  /*38e0*/  IMAD.MOV.U32 R19, RZ, RZ, 0x4400 ;  /* 0x00004400ff137424 */ /* 0x000fc800078e00ff */
[----:B------:R-:W-:-:S08]  /*38f0*/  IMAD R18, R18, R19, 0x9080 ;  /* 0x0000908012127424 */ /* 0x000fd000078e0213 */
[----:B------:R-:W-:Y:S05]  /*3900*/  @!P0 BRA `(.L_x_45) ;  /* 0x000003d000008947 */ /* 0x000fea0003800000 */
[----:B------:R-:W-:Y:S01]  /*3910*/  IMAD.IADD R22, R108, 0x1, R3 ;  /* 0x000000016c167824 */ /* 0x000fe200078e0203 */
[----:B------:R-:W1:Y:S01]  /*3920*/  S2R R27, SR_TID.X ;  /* 0x00000000001b7919 */ /* 0x000e620000002100 */
[----:B------:R-:W-:-:S03]  /*3930*/  IMAD R16, R17, 0x40, R8 ;  /* 0x0000004011107824 */ /* 0x000fc600078e0208 */
[----:B------:R-:W-:-:S04]  /*3940*/  ISETP.GE.AND P0, PT, R22, c[0x0][0x17c], PT ;  /* 0x00005f0016007a0c */ /* 0x000fc80003f06270 */
[----:B------:R-:W-:-:S13]  /*3950*/  ISETP.GE.OR P0, PT, R16, c[0x0][0x180], P0 ;  /* 0x0000600010007a0c */ /* 0x000fda0000706670 */
[----:B------:R-:W-:Y:S02]  /*3960*/  @!P0 IMAD R16, R16, c[0x0][0x17c], RZ ;  /* 0x00005f0010108a24 */ /* 0x000fe400078e02ff */
[----:B------:R-:W-:-:S03]  /*3970*/  @!P0 IMAD R25, R8, 0x88, R3 ;  /* 0x0000008808198824 */ /* 0x000fc600078e0203 */
[----:B------:R-:W-:Y:S02]  /*3980*/  @!P0 SHF.R.S32.HI R19, RZ, 0x1f, R16 ;  /* 0x0000001fff138819 */ /* 0x000fe40000011410 */
[C---:B------:R-:W-:Y:S02]  /*3990*/  @!P0 IADD3 R21, P1, R22.reuse, R16, RZ ;  /* 0x0000001016158210 */ /* 0x040fe40007f3e0ff */
[----:B-1----:R-:W-:Y:S02]  /*39a0*/  IMNMX R16, R27, 0x3e0, !PT ;  /* 0x000003e01b107817 */ /* 0x002fe40007800200 */
[----:B------:R-:W-:Y:S01]  /*39b0*/  @!P0 LEA.HI.X.SX32 R22, R22, R19, 0x1, P1 ;  /* 0x0000001316168211 */ /* 0x000fe200008f0eff */
[----:B------:R-:W-:Y:S01]  /*39c0*/  @!P0 IMAD R19, R25, 0x2, R18 ;  /* 0x0000000219138824 */ /* 0x000fe200078e0212 */
[----:B------:R-:W-:Y:S02]  /*39d0*/  IADD3 R16, -R27, 0x1f, R16 ;  /* 0x0000001f1b107810 */ /* 0x000fe40007ffe110 */
[----:B------:R-:W-:-:S02]  /*39e0*/  @!P0 LEA R20, P1, R21, c[0x0][0x168], 0x1 ;  /* 0x00005a0015148a11 */ /* 0x000fc400078208ff */
[----:B------:R-:W-:Y:S02]  /*39f0*/  LEA.HI R16, R16, 0x1, RZ, 0x1b ;  /* 0x0000000110107811 */ /* 0x000fe400078fd8ff */
[----:B------:R-:W-:Y:S02]  /*3a00*/  @!P0 LEA.HI.X R21, R21, c[0x0][0x16c], R22, 0x1, P1 ;  /* 0x00005b0015158a11 */ /* 0x000fe400008f0c16 */
[----:B------:R-:W-:Y:S02]  /*3a10*/  LOP3.LUT R22, R16, 0x3, RZ, 0xc0, !PT ;  /* 0x0000000310167812 */ /* 0x000fe400078ec0ff */
[----:B------:R-:W-:Y:S01]  /*3a20*/  IADD3 R16, R27, 0x20, RZ ;  /* 0x000000201b107810 */ /* 0x000fe20007ffe0ff */
[----:B------:R-:W-:Y:S01]  /*3a30*/  @!PT LDS RZ, [RZ] ;  /* 0x00000000fffff984 */ /* 0x000fe20000000800 */
[----:B------:R-:W-:Y:S01]  /*3a40*/  @!PT LDS RZ, [RZ] ;  /* 0x00000000fffff984 */ /* 0x000fe20000000800 */
[----:B------:R-:W-:Y:S01]  /*3a50*/  @!PT LDS RZ, [RZ] ;  /* 0x00000000fffff984 */ /* 0x000fe20000000800 */
[----:B------:R1:W-:Y:S01]  /*3a60*/  @!P0 LDGSTS.E.128 [R19], [R20.64] ;  /* 0x0000000014138fae */ /* 0x0003e2000b921c46 */
[----:B------:R-:W-:-:S13]  /*3a70*/  ISETP.NE.AND P0, PT, R22, 0x1, PT ;  /* 0x000000011600780c */ /* 0x000fda0003f05270 */
[----:B------:R-:W-:Y:S05]  /*3a80*/  @!P0 BRA `(.L_x_45) ;  /* 0x0000025000008947 */ /* 0x000fea0003800000 */
[----:B-1----:R-:W-:Y:S01]  /*3a90*/  IMAD.IADD R20, R108, 0x1, R5 ;  /* 0x000000016c147824 */ /* 0x002fe200078e0205 */
[----:B------:R-:W-:Y:S01]  /*3aa0*/  BSSY B2, `(.L_x_46) ;  /* 0x000000f000027945 */ /* 0x000fe20003800000 */
[----:B------:R-:W-:Y:S01]  /*3ab0*/  IMAD R16, R17, 0x40, R10 ;  /* 0x0000004011107824 */ /* 0x000fe200078e020a */
[----:B------:R-:W-:Y:S02]  /*3ac0*/  ISETP.NE.AND P1, PT, R22, 0x2, PT ;  /* 0x000000021600780c */ /* 0x000fe40003f25270 */
[----:B------:R-:W-:-:S04]  /*3ad0*/  ISETP.GE.AND P0, PT, R20, c[0x0][0x17c], PT ;  /* 0x00005f0014007a0c */ /* 0x000fc80003f06270 */
        /* <DEDUP_REMOVED lines=8> */
[----:B------:R-:W-:Y:S01]  /*3b60*/  LEA.HI.X R21, R16, c[0x0][0x16c], R19, 0x1, P0 ;  /* 0x00005b0010157a11 */ /* 0x000fe200000f0c13 */
[----:B------:R-:W-:-:S05]  /*3b70*/  IMAD R19, R25, 0x2, R18 ;  /* 0x0000000219137824 */ /* 0x000fca00078e0212 */
[----:B------:R1:W-:Y:S03]  /*3b80*/  LDGSTS.E.128 [R19], [R20.64] ;  /* 0x0000000014137fae */ /* 0x0003e6000b921c46 */
.L_x_47:
[----:B------:R-:W-:Y:S05]  /*3b90*/  BSYNC B2 ;  /* 0x0000000000027941 */ /* 0x000fea0003800000 */
.L_x_46:
[----:B------:R-:W-:Y:S01]  /*3ba0*/  IADD3 R16, R27, 0x40, RZ ;  /* 0x000000401b107810 */ /* 0x000fe20007ffe0ff */
[----:B------:R-:W-:Y:S05]  /*3bb0*/  @!P1 BRA `(.L_x_45) ;  /* 0x0000012000009947 */ /* 0x000fea0003800000 */
[----:B------:R-:W-:Y:S01]  /*3bc0*/  IMAD.IADD R22, R108, 0x1, R9 ;  /* 0x000000016c167824 */ /* 0x000fe200078e0209 */
[----:B------:R-:W-:Y:S01]  /*3bd0*/  IADD3 R16, R27, 0x60, RZ ;  /* 0x000000601b107810 */ /* 0x000fe20007ffe0ff */
[----:B-1----:R-:W-:-:S03]  /*3be0*/  IMAD R19, R17, 0x40, R2 ;  /* 0x0000004011137824 */ /* 0x002fc600078e0202 */
        /* <DEDUP_REMOVED lines=11> */
[----:B------:R-:W-:Y:S01]  /*3ca0*/  @!PT LDS RZ, [RZ] ;  /* 0x00000000fffff984 */ /* 0x000fe20000000800 */
[----:B------:R-:W-:Y:S01]  /*3cb0*/  @!PT LDS RZ, [RZ] ;  /* 0x00000000fffff984 */ /* 0x000fe20000000800 */
[----:B------:R-:W-:Y:S01]  /*3cc0*/  @!PT LDS RZ, [RZ] ;  /* 0x00000000fffff984 */ /* 0x000fe20000000800 */
[----:B------:R1:W-:Y:S03]  /*3cd0*/  LDGSTS.E.128 [R19], [R20.64] ;  /* 0x0000000014137fae */ /* 0x0003e6000b921c46 */
.L_x_45:
[----:B-1----:R-:W-:Y:S05]  /*3ce0*/  BSYNC B1 ;  /* 0x0000000000017941 */ /* 0x002fea0003800000 */
.L_x_44:
[----:B------:R-:W-:-:S13]  /*3cf0*/  ISETP.GE.U32.AND P0, PT, R23, 0x60, PT ;  /* 0x000000601700780c */ /* 0x000fda0003f06070 */
[----:B------:R-:W-:Y:S05]  /*3d00*/  @!P0 BRA `(.L_x_43) ;  /* 0x0000061000008947 */ /* 0x000fea0003800000 */
.L_x_50:
        /* <DEDUP_REMOVED lines=17> */
[----:B------:R-:W-:Y:S01]  /*3e20*/  LOP3.LUT R24, R24, 0xffffff80, RZ, 0xc0, !PT ;  /* 0xffffff8018187812 */ /* 0x000fe200078ec0ff */
[----:B------:R-:W-:Y:S01]  /*3e30*/  IMAD.IADD R31, R108, 0x1, R27 ;  /* 0x000000016c1f7824 */ /* 0x000fe200078e021b */
[----:B------:R-:W-:Y:S02]  /*3e40*/  SHF.R.S32.HI R26, RZ, 0x1f, R23 ;  /* 0x0000001fff1a7819 */ /* 0x000fe40000011417 */
[----:B------:R-:W-:Y:S01]  /*3e50*/  LOP3.LUT R28, R28, 0xffffff80, RZ, 0xc0, !PT ;  /* 0xffffff801c1c7812 */ /* 0x000fe200078ec0ff */
[----:B------:R-:W-:Y:S01]  /*3e60*/  IMAD.IADD R29, R21, 0x1, -R24 ;  /* 0x00000001151d7824 */ /* 0x000fe200078e0a18 */
[----:B------:R-:W-:Y:S02]  /*3e70*/  LEA.HI R19, R19, R16, RZ, 0x4 ;  /* 0x0000001013137211 */ /* 0x000fe400078f20ff */
[----:B------:R-:W-:Y:S01]  /*3e80*/  LEA.HI R26, R26, R23, RZ, 0x4 ;  /* 0x000000171a1a7211 */ /* 0x000fe200078f20ff */
[----:B------:R-:W-:Y:S01]  /*3e90*/  IMAD.IADD R33, R25, 0x1, -R28 ;  /* 0x0000000119217824 */ /* 0x000fe200078e0a1c */
[----:B------:R-:W-:Y:S01]  /*3ea0*/  SHF.R.S32.HI R28, RZ, 0x4, R19 ;  /* 0x00000004ff1c7819 */ /* 0x000fe20000011413 */
[C---:B------:R-:W-:Y:S01]  /*3eb0*/  IMAD.IADD R30, R108.reuse, 0x1, R29 ;  /* 0x000000016c1e7824 */ /* 0x040fe200078e021d */
[----:B------:R-:W-:Y:S01]  /*3ec0*/  SHF.R.S32.HI R22, RZ, 0x4, R22 ;  /* 0x00000004ff167819 */ /* 0x000fe20000011416 */
[----:B------:R-:W-:Y:S01]  /*3ed0*/  IMAD.IADD R35, R108, 0x1, R33 ;  /* 0x000000016c237824 */ /* 0x000fe200078e0221 */
[----:B------:R-:W-:Y:S01]  /*3ee0*/  SHF.R.S32.HI R32, RZ, 0x4, R26 ;  /* 0x00000004ff207819 */ /* 0x000fe2000001141a */
[C---:B------:R-:W-:Y:S01]  /*3ef0*/  IMAD R21, R17.reuse, 0x40, R28 ;  /* 0x0000004011157824 */ /* 0x040fe200078e021c */
[----:B------:R-:W-:Y:S01]  /*3f00*/  IADD3 R20, R16, 0x60, RZ ;  /* 0x0000006010147810 */ /* 0x000fe20007ffe0ff */
[----:B------:R-:W-:Y:S01]  /*3f10*/  IMAD R25, R17, 0x40, R22 ;  /* 0x0000004011197824 */ /* 0x000fe200078e0216 */
[----:B------:R-:W-:Y:S01]  /*3f20*/  ISETP.GE.AND P1, PT, R31, c[0x0][0x17c], PT ;  /* 0x00005f001f007a0c */ /* 0x000fe20003f26270 */
[----:B------:R-:W-:Y:S01]  /*3f30*/  IMAD R34, R17, 0x40, R32 ;  /* 0x0000004011227824 */ /* 0x000fe200078e0220 */
[----:B------:R-:W-:Y:S01]  /*3f40*/  ISETP.GE.AND P0, PT, R30, c[0x0][0x17c], PT ;  /* 0x00005f001e007a0c */ /* 0x000fe20003f06270 */
[----:B------:R-:W-:Y:S01]  /*3f50*/  IMAD.SHL.U32 R23, R20, 0x8, RZ ;  /* 0x0000000814177824 */ /* 0x000fe200078e00ff */
[----:B------:R-:W-:-:S02]  /*3f60*/  ISETP.GE.AND P2, PT, R35, c[0x0][0x17c], PT ;  /* 0x00005f0023007a0c */ /* 0x000fc40003f46270 */
[----:B------:R-:W-:Y:S02]  /*3f70*/  ISETP.GE.OR P1, PT, R21, c[0x0][0x180], P1 ;  /* 0x0000600015007a0c */ /* 0x000fe40000f26670 */
[----:B------:R-:W-:Y:S02]  /*3f80*/  ISETP.GE.OR P0, PT, R25, c[0x0][0x180], P0 ;  /* 0x0000600019007a0c */ /* 0x000fe40000706670 */
[----:B------:R-:W-:Y:S02]  /*3f90*/  ISETP.GE.OR P2, PT, R34, c[0x0][0x180], P2 ;  /* 0x0000600022007a0c */ /* 0x000fe40001746670 */
[----:B------:R-:W-:Y:S02]  /*3fa0*/  SHF.R.S32.HI R24, RZ, 0x1f, R23 ;  /* 0x0000001fff187819 */ /* 0x000fe40000011417 */
[----:B------:R-:W-:Y:S02]  /*3fb0*/  SHF.R.S32.HI R19, RZ, 0x1f, R20 ;  /* 0x0000001fff137819 */ /* 0x000fe40000011414 */
[----:B------:R-:W-:-:S02]  /*3fc0*/  LEA.HI R24, R24, R23, RZ, 0x7 ;  /* 0x0000001718187211 */ /* 0x000fc400078f38ff */
[----:B------:R-:W-:Y:S01]  /*3fd0*/  LEA.HI R26, R19, R20, RZ, 0x4 ;  /* 0x00000014131a7211 */ /* 0x000fe200078f20ff */
[----:B------:R-:W-:Y:S01]  /*3fe0*/  @!P1 IMAD R19, R28, 0x88, R27 ;  /* 0x000000881c139824 */ /* 0x000fe200078e021b */
[----:B------:R-:W-:Y:S01]  /*3ff0*/  LOP3.LUT R24, R24, 0xffffff80, RZ, 0xc0, !PT ;  /* 0xffffff8018187812 */ /* 0x000fe200078ec0ff */
[----:B------:R-:W-:Y:S02]  /*4000*/  @!P0 IMAD R27, R22, 0x88, R29 ;  /* 0x00000088161b8824 */ /* 0x000fe400078e021d */
[----:B------:R-:W-:Y:S02]  /*4010*/  @!P1 IMAD R20, R21, c[0x0][0x17c], RZ ;  /* 0x00005f0015149a24 */ /* 0x000fe400078e02ff */
[----:B------:R-:W-:Y:S01]  /*4020*/  @!P0 IMAD R21, R25, c[0x0][0x17c], RZ ;  /* 0x00005f0019158a24 */ /* 0x000fe200078e02ff */
[----:B------:R-:W-:Y:S01]  /*4030*/  @!P2 SHF.R.S32.HI R25, RZ, 0x1f, R35 ;  /* 0x0000001fff19a819 */ /* 0x000fe20000011423 */
[----:B------:R-:W-:Y:S02]  /*4040*/  @!P2 IMAD R22, R34, c[0x0][0x17c], RZ ;  /* 0x00005f002216aa24 */ /* 0x000fe400078e02ff */
[----:B------:R-:W-:Y:S01]  /*4050*/  IMAD.IADD R37, R23, 0x1, -R24 ;  /* 0x0000000117257824 */ /* 0x000fe200078e0a18 */
[----:B------:R-:W-:Y:S01]  /*4060*/  @!P1 SHF.R.S32.HI R23, RZ, 0x1f, R31 ;  /* 0x0000001fff179819 */ /* 0x000fe2000001141f */
[----:B------:R-:W-:Y:S01]  /*4070*/  @!P2 IMAD R29, R32, 0x88, R33 ;  /* 0x00000088201da824 */ /* 0x000fe200078e0221 */
[----:B------:R-:W-:Y:S01]  /*4080*/  @!P1 IADD3 R31, P3, R31, R20, RZ ;  /* 0x000000141f1f9210 */ /* 0x000fe20007f7e0ff */
[----:B------:R-:W-:Y:S01]  /*4090*/  @!P1 IMAD R19, R19, 0x2, R18 ;  /* 0x0000000213139824 */ /* 0x000fe200078e0212 */
[----:B------:R-:W-:Y:S01]  /*40a0*/  @!P0 SHF.R.S32.HI R24, RZ, 0x1f, R30 ;  /* 0x0000001fff188819 */ /* 0x000fe2000001141e */
[--C-:B------:R-:W-:Y:S01]  /*40b0*/  @!P0 IMAD R27, R27, 0x2, R18.reuse ;  /* 0x000000021b1b8824 */ /* 0x100fe200078e0212 */
[----:B------:R-:W-:Y:S01]  /*40c0*/  @!P0 IADD3 R30, P4, R30, R21, RZ ;  /* 0x000000151e1e8210 */ /* 0x000fe20007f9e0ff */
[----:B------:R-:W-:Y:S01]  /*40d0*/  @!P2 IMAD R29, R29, 0x2, R18 ;  /* 0x000000021d1da824 */ /* 0x000fe200078e0212 */
[----:B------:R-:W-:-:S02]  /*40e0*/  @!P2 IADD3 R28, P5, R35, R22, RZ ;  /* 0x00000016231ca210 */ /* 0x000fc40007fbe0ff */
[----:B------:R-:W-:Y:S02]  /*40f0*/  @!P1 LEA.HI.X.SX32 R32, R20, R23, 0x1, P3 ;  /* 0x0000001714209211 */ /* 0x000fe400018f0eff */
[----:B------:R-:W-:Y:S02]  /*4100*/  @!P0 LEA.HI.X.SX32 R23, R21, R24, 0x1, P4 ;  /* 0x0000001815178211 */ /* 0x000fe400020f0eff */
[----:B------:R-:W-:Y:S02]  /*4110*/  @!P1 LEA R20, P3, R31, c[0x0][0x168], 0x1 ;  /* 0x00005a001f149a11 */ /* 0x000fe400078608ff */
[----:B------:R-:W-:Y:S02]  /*4120*/  @!P2 LEA.HI.X.SX32 R25, R22, R25, 0x1, P5 ;  /* 0x000000191619a211 */ /* 0x000fe400028f0eff */
[----:B------:R-:W-:Y:S02]  /*4130*/  @!P0 LEA R22, P4, R30, c[0x0][0x168], 0x1 ;  /* 0x00005a001e168a11 */ /* 0x000fe400078808ff */
[----:B------:R-:W-:-:S02]  /*4140*/  @!P2 LEA R24, P5, R28, c[0x0][0x168], 0x1 ;  /* 0x00005a001c18aa11 */ /* 0x000fc400078a08ff */
[----:B------:R-:W-:Y:S01]  /*4150*/  @!P1 LEA.HI.X R21, R31, c[0x0][0x16c], R32, 0x1, P3 ;  /* 0x00005b001f159a11 */ /* 0x000fe200018f0c20 */
[----:B------:R-:W-:Y:S01]  /*4160*/  IMAD.IADD R31, R108, 0x1, R37 ;  /* 0x000000016c1f7824 */ /* 0x000fe200078e0225 */
[----:B------:R-:W-:Y:S02]  /*4170*/  @!P0 LEA.HI.X R23, R30, c[0x0][0x16c], R23, 0x1, P4 ;  /* 0x00005b001e178a11 */ /* 0x000fe400020f0c17 */
[----:B------:R-:W-:Y:S01]  /*4180*/  @!P2 LEA.HI.X R25, R28, c[0x0][0x16c], R25, 0x1, P5 ;  /* 0x00005b001c19aa11 */ /* 0x000fe200028f0c19 */
[----:B------:R-:W-:Y:S01]  /*4190*/  @!PT LDS RZ, [RZ] ;  /* 0x00000000fffff984 */ /* 0x000fe20000000800 */
[----:B------:R-:W-:Y:S01]  /*41a0*/  @!PT LDS RZ, [RZ] ;  /* 0x00000000fffff984 */ /* 0x000fe20000000800 */
[----:B------:R-:W-:Y:S01]  /*41b0*/  @!PT LDS RZ, [RZ] ;  /* 0x00000000fffff984 */ /* 0x000fe20000000800 */
[----:B------:R1:W-:Y:S01]  /*41c0*/  @!P1 LDGSTS.E.128 [R19], [R20.64] ;  /* 0x0000000014139fae */ /* 0x0003e2000b921c46 */
[----:B------:R-:W-:Y:S02]  /*41d0*/  SHF.R.S32.HI R28, RZ, 0x4, R26 ;  /* 0x00000004ff1c7819 */ /* 0x000fe4000001141a */
[----:B------:R-:W-:Y:S01]  /*41e0*/  ISETP.GE.AND P1, PT, R31, c[0x0][0x17c], PT ;  /* 0x00005f001f007a0c */ /* 0x000fe20003f26270 */
[----:B------:R1:W-:Y:S01]  /*41f0*/  @!P0 LDGSTS.E.128 [R27], [R22.64] ;  /* 0x00000000161b8fae */ /* 0x0003e2000b921c46 */
[C---:B------:R-:W-:Y:S01]  /*4200*/  ISETP.GE.AND P0, PT, R16.reuse, 0x380, PT ;  /* 0x000003801000780c */ /* 0x040fe20003f06270 */
[----:B------:R-:W-:Y:S01]  /*4210*/  IMAD R30, R17, 0x40, R28 ;  /* 0x00000040111e7824 */ /* 0x000fe200078e021c */
[----:B------:R-:W-:Y:S01]  /*4220*/  IADD3 R26, R16, 0x80, RZ ;  /* 0x00000080101a7810 */ /* 0x000fe20007ffe0ff */
[----:B------:R1:W-:Y:S03]  /*4230*/  @!P2 LDGSTS.E.128 [R29], [R24.64] ;  /* 0x00000000181dafae */ /* 0x0003e6000b921c46 */
[----:B------:R-:W-:-:S13]  /*4240*/  ISETP.GE.OR P1, PT, R30, c[0x0][0x180], P1 ;  /* 0x000060001e007a0c */ /* 0x000fda0000f26670 */
[----:B------:R-:W-:Y:S05]  /*4250*/  @P1 BRA `(.L_x_49) ;  /* 0x0000009000001947 */ /* 0x000fea0003800000 */
[----:B-1----:R-:W-:Y:S01]  /*4260*/  IMAD R16, R30, c[0x0][0x17c], RZ ;  /* 0x00005f001e107a24 */ /* 0x002fe200078e02ff */
[----:B------:R-:W-:Y:S01]  /*4270*/  SHF.R.S32.HI R21, RZ, 0x1f, R31 ;  /* 0x0000001fff157819 */ /* 0x000fe2000001141f */
[----:B------:R-:W-:-:S03]  /*4280*/  IMAD R19, R28, 0x88, R37 ;  /* 0x000000881c137824 */ /* 0x000fc600078e0225 */
[----:B------:R-:W-:Y:S01]  /*4290*/  IADD3 R22, P1, R31, R16, RZ ;  /* 0x000000101f167210 */ /* 0x000fe20007f3e0ff */
[----:B------:R-:W-:-:S03]  /*42a0*/  IMAD R19, R19, 0x2, R18 ;  /* 0x0000000213137824 */ /* 0x000fc600078e0212 */
[----:B------:R-:W-:Y:S02]  /*42b0*/  LEA.HI.X.SX32 R21, R16, R21, 0x1, P1 ;  /* 0x0000001510157211 */ /* 0x000fe400008f0eff */
[----:B------:R-:W-:-:S04]  /*42c0*/  LEA R20, P1, R22, c[0x0][0x168], 0x1 ;  /* 0x00005a0016147a11 */ /* 0x000fc800078208ff */
[----:B------:R-:W-:-:S05]  /*42d0*/  LEA.HI.X R21, R22, c[0x0][0x16c], R21, 0x1, P1 ;  /* 0x00005b0016157a11 */ /* 0x000fca00008f0c15 */
[----:B------:R1:W-:Y:S04]  /*42e0*/  LDGSTS.E.128 [R19], [R20.64] ;  /* 0x0000000014137fae */ /* 0x0003e8000b921c46 */
.L_x_49:
[----:B-1----:R-:W-:Y:S05]  /*42f0*/  BSYNC B1 ;  /* 0x0000000000017941 */ /* 0x002fea0003800000 */
.L_x_48:
[----:B------:R-:W-:Y:S01]  /*4300*/  IMAD.MOV.U32 R16, RZ, RZ, R26 ;  /* 0x000000ffff107224 */ /* 0x000fe200078e001a */
[----:B------:R-:W-:Y:S05]  /*4310*/  @!P0 BRA `(.L_x_50) ;  /* 0xfffff9f000008947 */ /* 0x000fea000383ffff */
.L_x_43:
[----:B------:R-:W-:Y:S05]  /*4320*/  BSYNC B0 ;  /* 0x0000000000007941 */ /* 0x000fea0003800000 */
.L_x_42:
[----:B------:R-:W0:Y:S01]  /*4330*/  LDGDEPBAR ;  /* 0x00000000000079af */ /* 0x000e220000000000 */
[----:B------:R-:W-:-:S05]  /*4340*/  DEPBAR.LE SB0, 0x2 ;  /* 0x000080800000791a */ /* 0x000fca0000000000 */
.L_x_29:
[----:B------:R-:W-:Y:S02]  /*4350*/  WARPSYNC 0xffffffff ;  /* 0xffffffff00007948 */ /* 0x000fe40003800000 */
[----:B------:R-:W-:Y:S01]  /*4360*/  IADD3 R104, R104, 0x1, RZ ;  /* 0x0000000168687810 */ /* 0x000fe20007ffe0ff */
[----:B------:R-:W-:Y:S03]  /*4370*/  BAR.SYNC.DEFER_BLOCKING 0x0 ;  /* 0x0000000000007b1d */ /* 0x000fe60000010000 */
[----:B------:R-:W-:-:S13]  /*4380*/  ISETP.GE.AND P0, PT, R104, UR5, PT ;  /* 0x0000000568007c0c */ /* 0x000fda000bf06270 */
[----:B------:R-:W-:Y:S01]  /*4390*/  @P0 CALL.REL.NOINC `(.L_x_27) ;  /* 0x0000001000000944 */ /* 0x000fe20003c00000 */
[----:B------:R-:W-:Y:S05]  /*43a0*/  BRA `(.L_x_51) ;  /* 0xffffdbb000007947 */ /* 0x000fea000383ffff */
.L_x_27:
[----:B------:R-:W2:Y:S02]  /*43b0*/  S2R R0, SR_TID.X ;  /* 0x0000000000007919 */ /* 0x000ea40000002100 */
[----:B--2---:R-:W-:-:S13]  /*43c0*/  ISETP.GE.AND P0, PT, R0, 0x20, PT ;  /* 0x000000200000780c */ /* 0x004fda0003f06270 */
[----:B------:R-:W-:Y:S05]  /*43d0*/  @!P0 EXIT ;  /* 0x000000000000894d */ /* 0x000fea0003800000 */
[----:B------:R-:W-:Y:S01]  /*43e0*/  IMAD R5, R106, 0x15, R107 ;  /* 0x000000156a057824 */ /* 0x000fe200078e026b */
[C---:B------:R-:W-:Y:S02]  /*43f0*/  IADD3 R0, R108.reuse, 0x10, RZ ;  /* 0x000000106c007810 */ /* 0x040fe40007ffe0ff */
[----:B------:R-:W-:Y:S02]  /*4400*/  IADD3 R2, R108, 0x20, RZ ;  /* 0x000000206c027810 */ /* 0x000fe40007ffe0ff */
[C---:B------:R-:W-:Y:S01]  /*4410*/  ISETP.GE.AND P0, PT, R5.reuse, c[0x0][0x178], PT ;  /* 0x00005e0005007a0c */ /* 0x040fe20003f06270 */
[----:B------:R-:W-:-:S03]  /*4420*/  IMAD R5, R5, c[0x0][0x17c], RZ ;  /* 0x00005f0005057a24 */ /* 0x000fc600078e02ff */
[----:B------:R-:W-:Y:S02]  /*4430*/  ISETP.GE.OR P1, PT, R108, c[0x0][0x17c], P0 ;  /* 0x00005f006c007a0c */ /* 0x000fe40000726670 */
[----:B------:R-:W-:-:S11]  /*4440*/  SHF.R.S32.HI R3, RZ, 0x1f, R5 ;  /* 0x0000001fff037819 */ /* 0x000fd60000011405 */
[----:B------:R-:W-:Y:S05]  /*4450*/  @P1 BRA `(.L_x_52) ;  /* 0x0000013000001947 */ /* 0x000fea0003800000 */
[----:B------:R-:W2:Y:S01]  /*4460*/  S2R R6, SR_LANEID ;  /* 0x0000000000067919 */ /* 0x000ea20000000000 */
[----:B------:R-:W-:Y:S01]  /*4470*/  IMAD.MOV.U32 R11, RZ, RZ, c[0x0][0x17c] ;  /* 0x00005f00ff0b7624 */ /* 0x000fe200078e00ff */
[C---:B------:R-:W-:Y:S01]  /*4480*/  IADD3 R4, P1, R108.reuse, R5, RZ ;  /* 0x000000056c047210 */ /* 0x040fe20007f3e0ff */
[----:B------:R-:W-:Y:S01]  /*4490*/  IMAD.MOV.U32 R7, RZ, RZ, RZ ;  /* 0x000000ffff077224 */ /* 0x000fe200078e00ff */
[----:B------:R-:W-:Y:S02]  /*44a0*/  WARPSYNC 0xffffffff ;  /* 0xffffffff00007948 */ /* 0x000fe40003800000 */
[----:B------:R-:W-:Y:S02]  /*44b0*/  SHF.R.U32.HI R11, RZ, 0x1, R11 ;  /* 0x00000001ff0b7819 */ /* 0x000fe4000001160b */
[----:B-1----:R-:W-:Y:S02]  /*44c0*/  LEA.HI.X.SX32 R19, R108, R3, 0x1, P1 ;  /* 0x000000036c137211 */ /* 0x002fe400008f0eff */
[----:B------:R-:W-:-:S02]  /*44d0*/  LEA R17, P1, R4, c[0x0][0x170], 0x1 ;  /* 0x00005c0004117a11 */ /* 0x000fc400078208ff */
[----:B--2---:R-:W-:Y:S02]  /*44e0*/  SHF.R.U32.HI R9, RZ, 0x2, R6 ;  /* 0x00000002ff097819 */ /* 0x004fe40000011606 */
[----:B------:R-:W-:-:S05]  /*44f0*/  LOP3.LUT R6, R6, 0x3, RZ, 0xc0, !PT ;  /* 0x0000000306067812 */ /* 0x000fca00078ec0ff */
[----:B------:R-:W-:Y:S01]  /*4500*/  IMAD.WIDE.U32 R6, R9, R11, R6 ;  /* 0x0000000b09067225 */ /* 0x000fe200078e0006 */
[----:B------:R-:W-:-:S04]  /*4510*/  LEA.HI.X R9, R4, c[0x0][0x174], R19, 0x1, P1 ;  /* 0x00005d0004097a11 */ /* 0x000fc800008f0c13 */
[----:B------:R-:W-:-:S04]  /*4520*/  LEA R8, P1, R6, R17, 0x2 ;  /* 0x0000001106087211 */ /* 0x000fc800078210ff */
[----:B------:R-:W-:-:S05]  /*4530*/  LEA.HI.X R9, R6, R9, R7, 0x2, P1 ;  /* 0x0000000906097211 */ /* 0x000fca00008f1407 */
[----:B------:R-:W-:Y:S01]  /*4540*/  IMAD.WIDE.U32 R6, R11, 0x20, R8 ;  /* 0x000000200b067825 */ /* 0x000fe200078e0008 */
[----:B------:R1:W-:Y:S04]  /*4550*/  STG.E [R8.64], R14 ;  /* 0x0000000e08007986 */ /* 0x0003e8000c101906 */
[----:B------:R1:W-:Y:S04]  /*4560*/  STG.E [R6.64], R15 ;  /* 0x0000000f06007986 */ /* 0x0003e8000c101906 */
[----:B------:R1:W-:Y:S04]  /*4570*/  STG.E [R8.64+0x10], R50 ;  /* 0x0000103208007986 */ /* 0x0003e8000c101906 */
[----:B------:R1:W-:Y:S02]  /*4580*/  STG.E [R6.64+0x10], R51 ;  /* 0x0000103306007986 */ /* 0x0003e4000c101906 */
.L_x_52:
[----:B------:R-:W-:Y:S02]  /*4590*/  ISETP.GE.OR P6, PT, R0, c[0x0][0x17c], P0 ;  /* 0x00005f0000007a0c */ /* 0x000fe400007c6670 */
[----:B------:R-:W-:-:S02]  /*45a0*/  IADD3 R4, R108, 0x30, RZ ;  /* 0x000000306c047810 */ /* 0x000fc40007ffe0ff */
[C---:B------:R-:W-:Y:S02]  /*45b0*/  IADD3 R10, R108.reuse, 0x40, RZ ;  /* 0x000000406c0a7810 */ /* 0x040fe40007ffe0ff */
[C---:B-1----:R-:W-:Y:S02]  /*45c0*/  IADD3 R14, R108.reuse, 0x50, RZ ;  /* 0x000000506c0e7810 */ /* 0x042fe40007ffe0ff */
[C---:B------:R-:W-:Y:S02]  /*45d0*/  IADD3 R16, R108.reuse, 0x60, RZ ;  /* 0x000000606c107810 */ /* 0x040fe40007ffe0ff */
[----:B------:R-:W-:Y:S02]  /*45e0*/  IADD3 R108, R108, 0x70, RZ ;  /* 0x000000706c6c7810 */ /* 0x000fe40007ffe0ff */
[----:B------:R-:W-:Y:S02]  /*45f0*/  ISETP.GE.OR P5, PT, R2, c[0x0][0x17c], P0 ;  /* 0x00005f0002007a0c */ /* 0x000fe400007a6670 */
[----:B------:R-:W-:-:S02]  /*4600*/  ISETP.GE.OR P4, PT, R4, c[0x0][0x17c], P0 ;  /* 0x00005f0004007a0c */ /* 0x000fc40000786670 */
[----:B------:R-:W-:Y:S02]  /*4610*/  ISETP.GE.OR P3, PT, R10, c[0x0][0x17c], P0 ;  /* 0x00005f000a007a0c */ /* 0x000fe40000766670 */
[----:B------:R-:W-:Y:S02]  /*4620*/  ISETP.GE.OR P2, PT, R14, c[0x0][0x17c], P0 ;  /* 0x00005f000e007a0c */ /* 0x000fe40000746670 */
[----:B------:R-:W-:Y:S02]  /*4630*/  ISETP.GE.OR P1, PT, R16, c[0x0][0x17c], P0 ;  /* 0x00005f0010007a0c */ /* 0x000fe40000726670 */
[----:B------:R-:W-:Y:S01]  /*4640*/  ISETP.GE.OR P0, PT, R108, c[0x0][0x17c], P0 ;  /* 0x00005f006c007a0c */ /* 0x000fe20000706670 */
[----:B------:R-:W-:Y:S07]  /*4650*/  @P6 BRA `(.L_x_53) ;  /* 0x0000013000006947 */ /* 0x000fee0003800000 */
[----:B------:R-:W1:Y:S01]  /*4660*/  S2R R6, SR_LANEID ;  /* 0x0000000000067919 */ /* 0x000e620000000000 */
[----:B------:R-:W-:Y:S01]  /*4670*/  IMAD.MOV.U32 R7, RZ, RZ, c[0x0][0x17c] ;  /* 0x00005f00ff077624 */ /* 0x000fe200078e00ff */
[----:B------:R-:W-:Y:S01]  /*4680*/  IADD3 R15, P6, R5, R0, RZ ;  /* 0x00000000050f7210 */ /* 0x000fe20007fde0ff */
[----:B------:R-:W-:Y:S03]  /*4690*/  WARPSYNC 0xffffffff ;  /* 0xffffffff00007948 */ /* 0x000fe60003800000 */
[----:B------:R-:W-:Y:S01]  /*46a0*/  SHF.R.U32.HI R17, RZ, 0x1, R7 ;  /* 0x00000001ff117819 */ /* 0x000fe20000011607 */
[----:B------:R-:W-:Y:S01]  /*46b0*/  IMAD.MOV.U32 R7, RZ, RZ, RZ ;  /* 0x000000ffff077224 */ /* 0x000fe200078e00ff */
[----:B------:R-:W-:-:S02]  /*46c0*/  LEA.HI.X.SX32 R0, R0, R3, 0x1, P6 ;  /* 0x0000000300007211 */ /* 0x000fc400030f0eff */
[----:B------:R-:W-:Y:S02]  /*46d0*/  LEA R11, P6, R15, c[0x0][0x170], 0x1 ;  /* 0x00005c000f0b7a11 */ /* 0x000fe400078c08ff */
[----:B-1----:R-:W-:Y:S02]  /*46e0*/  SHF.R.U32.HI R9, RZ, 0x2, R6 ;  /* 0x00000002ff097819 */ /* 0x002fe40000011606 */
        /* <DEDUP_REMOVED lines=10> */
.L_x_53:
[----:B------:R-:W-:Y:S05]  /*4790*/  @P5 BRA `(.L_x_54) ;  /* 0x0000013000005947 */ /* 0x000fea0003800000 */
[----:B-1----:R-:W1:Y:S01]  /*47a0*/  S2R R6, SR_LANEID ;  /* 0x0000000000067919 */ /* 0x002e620000000000 */
        /* <DEDUP_REMOVED lines=18> */
.L_x_54:
[----:B------:R-:W-:Y:S05]  /*48d0*/  @P4 BRA `(.L_x_55) ;  /* 0x0000013000004947 */ /* 0x000fea0003800000 */
[----:B-1----:R-:W1:Y:S01]  /*48e0*/  S2R R6, SR_LANEID ;  /* 0x0000000000067919 */ /* 0x002e620000000000 */
[----:B------:R-:W-:Y:S01]  /*48f0*/  IMAD.MOV.U32 R2, RZ, RZ, c[0x0][0x17c] ;  /* 0x00005f00ff027624 */ /* 0x000fe200078e00ff */
[----:B------:R-:W-:Y:S01]  /*4900*/  IADD3 R0, P4, R5, R4, RZ ;  /* 0x0000000405007210 */ /* 0x000fe20007f9e0ff */
[----:B------:R-:W-:Y:S01]  /*4910*/  IMAD.MOV.U32 R7, RZ, RZ, RZ ;  /* 0x000000ffff077224 */ /* 0x000fe200078e00ff */
[----:B------:R-:W-:Y:S02]  /*4920*/  WARPSYNC 0xffffffff ;  /* 0xffffffff00007948 */ /* 0x000fe40003800000 */
[----:B------:R-:W-:-:S02]  /*4930*/  SHF.R.U32.HI R15, RZ, 0x1, R2 ;  /* 0x00000001ff0f7819 */ /* 0x000fc40000011602 */
[----:B------:R-:W-:Y:S02]  /*4940*/  LEA.HI.X.SX32 R13, R4, R3, 0x1, P4 ;  /* 0x00000003040d7211 */ /* 0x000fe400020f0eff */
        /* <DEDUP_REMOVED lines=12> */
.L_x_55:
        /* <DEDUP_REMOVED lines=20> */
.L_x_56:
        /* <DEDUP_REMOVED lines=20> */
.L_x_57:
        /* <DEDUP_REMOVED lines=20> */
.L_x_58:
[----:B------:R-:W-:Y:S05]  /*4dd0*/  @P0 EXIT ;  /* 0x000000000000094d */ /* 0x000fea0003800000 */
[----:B------:R-:W2:Y:S01]  /*4de0*/  S2R R2, SR_LANEID ;  /* 0x0000000000027919 */ /* 0x000ea20000000000 */
[----:B------:R-:W-:Y:S01]  /*4df0*/  IMAD.MOV.U32 R4, RZ, RZ, c[0x0][0x17c] ;  /* 0x00005f00ff047624 */ /* 0x000fe200078e00ff */
[----:B------:R-:W-:Y:S01]  /*4e00*/  IADD3 R0, P0, R5, R108, RZ ;  /* 0x0000006c05007210 */ /* 0x000fe20007f1e0ff */
[----:B------:R-:W-:Y:S03]  /*4e10*/  WARPSYNC 0xffffffff ;  /* 0xffffffff00007948 */ /* 0x000fe60003800000 */
[----:B------:R-:W-:-:S02]  /*4e20*/  SHF.R.U32.HI R11, RZ, 0x1, R4 ;  /* 0x00000001ff0b7819 */ /* 0x000fc40000011604 */
[----:B-1----:R-:W-:Y:S01]  /*4e30*/  LEA.HI.X.SX32 R9, R108, R3, 0x1, P0 ;  /* 0x000000036c097211 */ /* 0x002fe200000f0eff */
[----:B------:R-:W-:Y:S01]  /*4e40*/  IMAD.MOV.U32 R3, RZ, RZ, RZ ;  /* 0x000000ffff037224 */ /* 0x000fe200078e00ff */
[----:B------:R-:W-:Y:S02]  /*4e50*/  LEA R7, P0, R0, c[0x0][0x170], 0x1 ;  /* 0x00005c0000077a11 */ /* 0x000fe400078008ff */
[----:B--2---:R-:W-:Y:S02]  /*4e60*/  SHF.R.U32.HI R5, RZ, 0x2, R2 ;  /* 0x00000002ff057819 */ /* 0x004fe40000011602 */
[----:B------:R-:W-:-:S05]  /*4e70*/  LOP3.LUT R2, R2, 0x3, RZ, 0xc0, !PT ;  /* 0x0000000302027812 */ /* 0x000fca00078ec0ff */
[----:B------:R-:W-:Y:S01]  /*4e80*/  IMAD.WIDE.U32 R4, R5, R11, R2 ;  /* 0x0000000b05047225 */ /* 0x000fe200078e0002 */
[----:B------:R-:W-:-:S04]  /*4e90*/  LEA.HI.X R3, R0, c[0x0][0x174], R9, 0x1, P0 ;  /* 0x00005d0000037a11 */ /* 0x000fc800000f0c09 */
[----:B------:R-:W-:-:S04]  /*4ea0*/  LEA R2, P0, R4, R7, 0x2 ;  /* 0x0000000704027211 */ /* 0x000fc800078010ff */
[----:B------:R-:W-:-:S05]  /*4eb0*/  LEA.HI.X R3, R4, R3, R5, 0x2, P0 ;  /* 0x0000000304037211 */ /* 0x000fca00000f1405 */
[----:B------:R-:W-:Y:S01]  /*4ec0*/  IMAD.WIDE.U32 R4, R11, 0x20, R2 ;  /* 0x000000200b047825 */ /* 0x000fe200078e0002 */
[----:B------:R-:W-:Y:S04]  /*4ed0*/  STG.E [R2.64], R76 ;  /* 0x0000004c02007986 */ /* 0x000fe8000c101906 */
[----:B------:R-:W-:Y:S04]  /*4ee0*/  STG.E [R4.64], R77 ;  /* 0x0000004d04007986 */ /* 0x000fe8000c101906 */
[----:B------:R-:W-:Y:S04]  /*4ef0*/  STG.E [R2.64+0x10], R78 ;  /* 0x0000104e02007986 */ /* 0x000fe8000c101906 */
[----:B------:R-:W-:Y:S01]  /*4f00*/  STG.E [R4.64+0x10], R79 ;  /* 0x0000104f04007986 */ /* 0x000fe2000c101906 */
[----:B------:R-:W-:Y:S05]  /*4f10*/  EXIT ;  /* 0x000000000000794d */ /* 0x000fea0003800000 */
.L_x_59:
[----:B------:R-:W-:-:S00]  /*4f20*/  BRA `(.L_x_59) ;  /* 0xfffffff000007947 */ /* 0x000fc0000383ffff */
[----:B------:R-:W-:-:S00]  /*4f30*/  NOP ;  /* 0x0000000000007918 */ /* 0x000fc00000000000 */
        /* <DEDUP_REMOVED lines=12> */
.L_x_60:


//--------------------- .nv.shared.gemm_mma_kernel --------------------------
	.section	.nv.shared.gemm_mma_kernel,"aw",@nobits
	.sectionflags	@""
	.align	16
